//
// Generated by NVIDIA NVVM Compiler
//
// Compiler Build ID: CL-36424714
// Cuda compilation tools, release 13.0, V13.0.88
// Based on NVVM 20.0.0
//

.version 9.0
.target sm_100
.address_size 64

	// .globl	_Z17gaussSeidelKernelPfS_S_i

.visible .entry _Z17gaussSeidelKernelPfS_S_i(
	.param .u64 .ptr .align 1 _Z17gaussSeidelKernelPfS_S_i_param_0,
	.param .u64 .ptr .align 1 _Z17gaussSeidelKernelPfS_S_i_param_1,
	.param .u64 .ptr .align 1 _Z17gaussSeidelKernelPfS_S_i_param_2,
	.param .u32 _Z17gaussSeidelKernelPfS_S_i_param_3
)
{
	.reg .pred 	%p<20>;
	.reg .b32 	%r<87>;
	.reg .b32 	%f<224>;
	.reg .b64 	%rd<52>;

	ld.param.u64 	%rd13, [_Z17gaussSeidelKernelPfS_S_i_param_0];
	ld.param.u64 	%rd12, [_Z17gaussSeidelKernelPfS_S_i_param_1];
	ld.param.u64 	%rd14, [_Z17gaussSeidelKernelPfS_S_i_param_2];
	ld.param.u32 	%r55, [_Z17gaussSeidelKernelPfS_S_i_param_3];
	cvta.to.global.u64 	%rd1, %rd14;
	cvta.to.global.u64 	%rd2, %rd13;
	mov.u32 	%r56, %ctaid.x;
	mov.u32 	%r57, %ntid.x;
	mul.lo.s32 	%r1, %r56, %r57;
	mov.u32 	%r2, %tid.x;
	add.s32 	%r3, %r1, %r2;
	setp.ge.s32 	%p1, %r3, %r55;
	@%p1 bra 	$L__BB0_29;
	setp.lt.s32 	%p2, %r3, 1;
	mov.f32 	%f223, 0f00000000;
	@%p2 bra 	$L__BB0_14;
	mul.lo.s32 	%r4, %r55, %r3;
	and.b32  	%r5, %r3, 15;
	setp.lt.u32 	%p3, %r3, 16;
	mov.f32 	%f223, 0f00000000;
	mov.b32 	%r70, 0;
	@%p3 bra 	$L__BB0_5;
	and.b32  	%r70, %r3, 2147483632;
	neg.s32 	%r76, %r70;
	add.s64 	%rd3, %rd2, 32;
	add.s64 	%rd51, %rd1, 32;
	mov.f32 	%f223, 0f00000000;
	mov.u32 	%r75, %r4;
$L__BB0_4:
	.pragma "nounroll";
	mul.wide.s32 	%rd15, %r75, 4;
	add.s64 	%rd16, %rd3, %rd15;
	ld.global.f32 	%f31, [%rd16+-32];
	ld.global.f32 	%f32, [%rd51+-32];
	fma.rn.f32 	%f33, %f31, %f32, %f223;
	ld.global.f32 	%f34, [%rd16+-28];
	ld.global.f32 	%f35, [%rd51+-28];
	fma.rn.f32 	%f36, %f34, %f35, %f33;
	ld.global.f32 	%f37, [%rd16+-24];
	ld.global.f32 	%f38, [%rd51+-24];
	fma.rn.f32 	%f39, %f37, %f38, %f36;
	ld.global.f32 	%f40, [%rd16+-20];
	ld.global.f32 	%f41, [%rd51+-20];
	fma.rn.f32 	%f42, %f40, %f41, %f39;
	ld.global.f32 	%f43, [%rd16+-16];
	ld.global.f32 	%f44, [%rd51+-16];
	fma.rn.f32 	%f45, %f43, %f44, %f42;
	ld.global.f32 	%f46, [%rd16+-12];
	ld.global.f32 	%f47, [%rd51+-12];
	fma.rn.f32 	%f48, %f46, %f47, %f45;
	ld.global.f32 	%f49, [%rd16+-8];
	ld.global.f32 	%f50, [%rd51+-8];
	fma.rn.f32 	%f51, %f49, %f50, %f48;
	ld.global.f32 	%f52, [%rd16+-4];
	ld.global.f32 	%f53, [%rd51+-4];
	fma.rn.f32 	%f54, %f52, %f53, %f51;
	ld.global.f32 	%f55, [%rd16];
	ld.global.f32 	%f56, [%rd51];
	fma.rn.f32 	%f57, %f55, %f56, %f54;
	ld.global.f32 	%f58, [%rd16+4];
	ld.global.f32 	%f59, [%rd51+4];
	fma.rn.f32 	%f60, %f58, %f59, %f57;
	ld.global.f32 	%f61, [%rd16+8];
	ld.global.f32 	%f62, [%rd51+8];
	fma.rn.f32 	%f63, %f61, %f62, %f60;
	ld.global.f32 	%f64, [%rd16+12];
	ld.global.f32 	%f65, [%rd51+12];
	fma.rn.f32 	%f66, %f64, %f65, %f63;
	ld.global.f32 	%f67, [%rd16+16];
	ld.global.f32 	%f68, [%rd51+16];
	fma.rn.f32 	%f69, %f67, %f68, %f66;
	ld.global.f32 	%f70, [%rd16+20];
	ld.global.f32 	%f71, [%rd51+20];
	fma.rn.f32 	%f72, %f70, %f71, %f69;
	ld.global.f32 	%f73, [%rd16+24];
	ld.global.f32 	%f74, [%rd51+24];
	fma.rn.f32 	%f75, %f73, %f74, %f72;
	ld.global.f32 	%f76, [%rd16+28];
	ld.global.f32 	%f77, [%rd51+28];
	fma.rn.f32 	%f223, %f76, %f77, %f75;
	add.s32 	%r76, %r76, 16;
	add.s32 	%r75, %r75, 16;
	add.s64 	%rd51, %rd51, 64;
	setp.eq.s32 	%p4, %r76, 0;
	@%p4 bra 	$L__BB0_5;
	bra.uni 	$L__BB0_4;
$L__BB0_5:
	setp.eq.s32 	%p5, %r5, 0;
	@%p5 bra 	$L__BB0_14;
	and.b32  	%r9, %r3, 7;
	setp.lt.u32 	%p6, %r5, 8;
	@%p6 bra 	$L__BB0_8;
	add.s32 	%r59, %r70, %r4;
	mul.wide.s32 	%rd17, %r59, 4;
	add.s64 	%rd18, %rd2, %rd17;
	ld.global.f32 	%f79, [%rd18];
	mul.wide.u32 	%rd19, %r70, 4;
	add.s64 	%rd20, %rd1, %rd19;
	ld.global.f32 	%f80, [%rd20];
	fma.rn.f32 	%f81, %f79, %f80, %f223;
	ld.global.f32 	%f82, [%rd18+4];
	ld.global.f32 	%f83, [%rd20+4];
	fma.rn.f32 	%f84, %f82, %f83, %f81;
	ld.global.f32 	%f85, [%rd18+8];
	ld.global.f32 	%f86, [%rd20+8];
	fma.rn.f32 	%f87, %f85, %f86, %f84;
	ld.global.f32 	%f88, [%rd18+12];
	ld.global.f32 	%f89, [%rd20+12];
	fma.rn.f32 	%f90, %f88, %f89, %f87;
	ld.global.f32 	%f91, [%rd18+16];
	ld.global.f32 	%f92, [%rd20+16];
	fma.rn.f32 	%f93, %f91, %f92, %f90;
	ld.global.f32 	%f94, [%rd18+20];
	ld.global.f32 	%f95, [%rd20+20];
	fma.rn.f32 	%f96, %f94, %f95, %f93;
	ld.global.f32 	%f97, [%rd18+24];
	ld.global.f32 	%f98, [%rd20+24];
	fma.rn.f32 	%f99, %f97, %f98, %f96;
	ld.global.f32 	%f100, [%rd18+28];
	ld.global.f32 	%f101, [%rd20+28];
	fma.rn.f32 	%f223, %f100, %f101, %f99;
	add.s32 	%r70, %r70, 8;
$L__BB0_8:
	setp.eq.s32 	%p7, %r9, 0;
	@%p7 bra 	$L__BB0_14;
	and.b32  	%r12, %r3, 3;
	setp.lt.u32 	%p8, %r9, 4;
	@%p8 bra 	$L__BB0_11;
	add.s32 	%r60, %r70, %r4;
	mul.wide.s32 	%rd21, %r60, 4;
	add.s64 	%rd22, %rd2, %rd21;
	ld.global.f32 	%f103, [%rd22];
	mul.wide.u32 	%rd23, %r70, 4;
	add.s64 	%rd24, %rd1, %rd23;
	ld.global.f32 	%f104, [%rd24];
	fma.rn.f32 	%f105, %f103, %f104, %f223;
	ld.global.f32 	%f106, [%rd22+4];
	ld.global.f32 	%f107, [%rd24+4];
	fma.rn.f32 	%f108, %f106, %f107, %f105;
	ld.global.f32 	%f109, [%rd22+8];
	ld.global.f32 	%f110, [%rd24+8];
	fma.rn.f32 	%f111, %f109, %f110, %f108;
	ld.global.f32 	%f112, [%rd22+12];
	ld.global.f32 	%f113, [%rd24+12];
	fma.rn.f32 	%f223, %f112, %f113, %f111;
	add.s32 	%r70, %r70, 4;
$L__BB0_11:
	setp.eq.s32 	%p9, %r12, 0;
	@%p9 bra 	$L__BB0_14;
	mul.wide.u32 	%rd25, %r70, 4;
	add.s64 	%rd50, %rd1, %rd25;
	add.s32 	%r74, %r70, %r4;
	neg.s32 	%r73, %r12;
$L__BB0_13:
	.pragma "nounroll";
	mul.wide.s32 	%rd26, %r74, 4;
	add.s64 	%rd27, %rd2, %rd26;
	ld.global.f32 	%f114, [%rd27];
	ld.global.f32 	%f115, [%rd50];
	fma.rn.f32 	%f223, %f114, %f115, %f223;
	add.s64 	%rd50, %rd50, 4;
	add.s32 	%r74, %r74, 1;
	add.s32 	%r73, %r73, 1;
	setp.ne.s32 	%p10, %r73, 0;
	@%p10 bra 	$L__BB0_13;
$L__BB0_14:
	add.s32 	%r82, %r3, 1;
	setp.ge.s32 	%p11, %r82, %r55;
	@%p11 bra 	$L__BB0_28;
	mul.lo.s32 	%r22, %r55, %r3;
	not.b32 	%r61, %r1;
	add.s32 	%r62, %r55, %r61;
	sub.s32 	%r23, %r62, %r2;
	sub.s32 	%r63, %r55, %r3;
	add.s32 	%r64, %r63, -2;
	and.b32  	%r24, %r23, 15;
	setp.lt.u32 	%p12, %r64, 15;
	@%p12 bra 	$L__BB0_19;
	and.b32  	%r65, %r23, -16;
	neg.s32 	%r78, %r65;
	add.s64 	%rd8, %rd2, 32;
	add.s32 	%r66, %r3, %r22;
	add.s32 	%r77, %r66, 1;
	add.s64 	%rd9, %rd1, 32;
	mov.u32 	%r79, %r3;
$L__BB0_17:
	.pragma "nounroll";
	mul.wide.s32 	%rd28, %r77, 4;
	add.s64 	%rd29, %rd8, %rd28;
	mul.wide.s32 	%rd30, %r82, 4;
	add.s64 	%rd31, %rd9, %rd30;
	ld.global.f32 	%f117, [%rd29+-32];
	ld.global.f32 	%f118, [%rd31+-32];
	fma.rn.f32 	%f119, %f117, %f118, %f223;
	ld.global.f32 	%f120, [%rd29+-28];
	ld.global.f32 	%f121, [%rd31+-28];
	fma.rn.f32 	%f122, %f120, %f121, %f119;
	ld.global.f32 	%f123, [%rd29+-24];
	ld.global.f32 	%f124, [%rd31+-24];
	fma.rn.f32 	%f125, %f123, %f124, %f122;
	ld.global.f32 	%f126, [%rd29+-20];
	ld.global.f32 	%f127, [%rd31+-20];
	fma.rn.f32 	%f128, %f126, %f127, %f125;
	ld.global.f32 	%f129, [%rd29+-16];
	ld.global.f32 	%f130, [%rd31+-16];
	fma.rn.f32 	%f131, %f129, %f130, %f128;
	ld.global.f32 	%f132, [%rd29+-12];
	ld.global.f32 	%f133, [%rd31+-12];
	fma.rn.f32 	%f134, %f132, %f133, %f131;
	ld.global.f32 	%f135, [%rd29+-8];
	ld.global.f32 	%f136, [%rd31+-8];
	fma.rn.f32 	%f137, %f135, %f136, %f134;
	ld.global.f32 	%f138, [%rd29+-4];
	ld.global.f32 	%f139, [%rd31+-4];
	fma.rn.f32 	%f140, %f138, %f139, %f137;
	ld.global.f32 	%f141, [%rd29];
	ld.global.f32 	%f142, [%rd31];
	fma.rn.f32 	%f143, %f141, %f142, %f140;
	ld.global.f32 	%f144, [%rd29+4];
	ld.global.f32 	%f145, [%rd31+4];
	fma.rn.f32 	%f146, %f144, %f145, %f143;
	ld.global.f32 	%f147, [%rd29+8];
	ld.global.f32 	%f148, [%rd31+8];
	fma.rn.f32 	%f149, %f147, %f148, %f146;
	ld.global.f32 	%f150, [%rd29+12];
	ld.global.f32 	%f151, [%rd31+12];
	fma.rn.f32 	%f152, %f150, %f151, %f149;
	ld.global.f32 	%f153, [%rd29+16];
	ld.global.f32 	%f154, [%rd31+16];
	fma.rn.f32 	%f155, %f153, %f154, %f152;
	ld.global.f32 	%f156, [%rd29+20];
	ld.global.f32 	%f157, [%rd31+20];
	fma.rn.f32 	%f158, %f156, %f157, %f155;
	ld.global.f32 	%f159, [%rd29+24];
	ld.global.f32 	%f160, [%rd31+24];
	fma.rn.f32 	%f161, %f159, %f160, %f158;
	ld.global.f32 	%f162, [%rd29+28];
	ld.global.f32 	%f163, [%rd31+28];
	fma.rn.f32 	%f223, %f162, %f163, %f161;
	add.s32 	%r82, %r82, 16;
	add.s32 	%r79, %r79, 16;
	add.s32 	%r78, %r78, 16;
	add.s32 	%r77, %r77, 16;
	setp.ne.s32 	%p13, %r78, 0;
	@%p13 bra 	$L__BB0_17;
	add.s32 	%r82, %r79, 1;
$L__BB0_19:
	setp.eq.s32 	%p14, %r24, 0;
	@%p14 bra 	$L__BB0_28;
	and.b32  	%r41, %r23, 7;
	setp.lt.u32 	%p15, %r24, 8;
	@%p15 bra 	$L__BB0_22;
	add.s32 	%r67, %r82, %r22;
	mul.wide.s32 	%rd32, %r67, 4;
	add.s64 	%rd33, %rd2, %rd32;
	ld.global.f32 	%f165, [%rd33];
	mul.wide.s32 	%rd34, %r82, 4;
	add.s64 	%rd35, %rd1, %rd34;
	ld.global.f32 	%f166, [%rd35];
	fma.rn.f32 	%f167, %f165, %f166, %f223;
	ld.global.f32 	%f168, [%rd33+4];
	ld.global.f32 	%f169, [%rd35+4];
	fma.rn.f32 	%f170, %f168, %f169, %f167;
	ld.global.f32 	%f171, [%rd33+8];
	ld.global.f32 	%f172, [%rd35+8];
	fma.rn.f32 	%f173, %f171, %f172, %f170;
	ld.global.f32 	%f174, [%rd33+12];
	ld.global.f32 	%f175, [%rd35+12];
	fma.rn.f32 	%f176, %f174, %f175, %f173;
	ld.global.f32 	%f177, [%rd33+16];
	ld.global.f32 	%f178, [%rd35+16];
	fma.rn.f32 	%f179, %f177, %f178, %f176;
	ld.global.f32 	%f180, [%rd33+20];
	ld.global.f32 	%f181, [%rd35+20];
	fma.rn.f32 	%f182, %f180, %f181, %f179;
	ld.global.f32 	%f183, [%rd33+24];
	ld.global.f32 	%f184, [%rd35+24];
	fma.rn.f32 	%f185, %f183, %f184, %f182;
	ld.global.f32 	%f186, [%rd33+28];
	ld.global.f32 	%f187, [%rd35+28];
	fma.rn.f32 	%f223, %f186, %f187, %f185;
	add.s32 	%r82, %r82, 8;
$L__BB0_22:
	setp.eq.s32 	%p16, %r41, 0;
	@%p16 bra 	$L__BB0_28;
	and.b32  	%r44, %r23, 3;
	setp.lt.u32 	%p17, %r41, 4;
	@%p17 bra 	$L__BB0_25;
	add.s32 	%r68, %r82, %r22;
	mul.wide.s32 	%rd36, %r68, 4;
	add.s64 	%rd37, %rd2, %rd36;
	ld.global.f32 	%f189, [%rd37];
	mul.wide.s32 	%rd38, %r82, 4;
	add.s64 	%rd39, %rd1, %rd38;
	ld.global.f32 	%f190, [%rd39];
	fma.rn.f32 	%f191, %f189, %f190, %f223;
	ld.global.f32 	%f192, [%rd37+4];
	ld.global.f32 	%f193, [%rd39+4];
	fma.rn.f32 	%f194, %f192, %f193, %f191;
	ld.global.f32 	%f195, [%rd37+8];
	ld.global.f32 	%f196, [%rd39+8];
	fma.rn.f32 	%f197, %f195, %f196, %f194;
	ld.global.f32 	%f198, [%rd37+12];
	ld.global.f32 	%f199, [%rd39+12];
	fma.rn.f32 	%f223, %f198, %f199, %f197;
	add.s32 	%r82, %r82, 4;
$L__BB0_25:
	setp.eq.s32 	%p18, %r44, 0;
	@%p18 bra 	$L__BB0_28;
	add.s32 	%r85, %r82, %r22;
	neg.s32 	%r84, %r44;
$L__BB0_27:
	.pragma "nounroll";
	mul.wide.s32 	%rd40, %r82, 4;
	add.s64 	%rd41, %rd1, %rd40;
	mul.wide.s32 	%rd42, %r85, 4;
	add.s64 	%rd43, %rd2, %rd42;
	ld.global.f32 	%f200, [%rd43];
	ld.global.f32 	%f201, [%rd41];
	fma.rn.f32 	%f223, %f200, %f201, %f223;
	add.s32 	%r82, %r82, 1;
	add.s32 	%r85, %r85, 1;
	add.s32 	%r84, %r84, 1;
	setp.ne.s32 	%p19, %r84, 0;
	@%p19 bra 	$L__BB0_27;
$L__BB0_28:
	cvta.to.global.u64 	%rd44, %rd12;
	mul.wide.s32 	%rd45, %r3, 4;
	add.s64 	%rd46, %rd44, %rd45;
	ld.global.f32 	%f202, [%rd46];
	sub.f32 	%f203, %f202, %f223;
	mad.lo.s32 	%r69, %r55, %r3, %r3;
	mul.wide.s32 	%rd47, %r69, 4;
	add.s64 	%rd48, %rd2, %rd47;
	ld.global.f32 	%f204, [%rd48];
	div.rn.f32 	%f205, %f203, %f204;
	add.s64 	%rd49, %rd1, %rd45;
	st.global.f32 	[%rd49], %f205;
$L__BB0_29:
	ret;

}


// ===== COMPILED SASS (sm_100) =====

	.target	sm_100

	.elftype	@"ET_EXEC"


//--------------------- .note.nv.tkinfo           --------------------------
	.section	.note.nv.tkinfo,"",@"SHT_NOTE"
	.sectionflags	@"SHF_NOTE_NV_TKINFO"
	.tkinfo
        /*0018*/ 	.word	0x00000002
        /*0030*/ 	.string	""
        /*0030*/ 	.string	"ptxas"
        /*0030*/ 	.string	"Cuda compilation tools, release 13.0, V13.0.88"
        /*0030*/ 	.string	"Build cuda_13.0.r13.0/compiler.36424714_0"
        /*0030*/ 	.string	"-arch sm_100 -m 64 "



//--------------------- .note.nv.cuinfo           --------------------------
	.section	.note.nv.cuinfo,"",@"SHT_NOTE"
	.sectionflags	@"SHF_NOTE_NV_CUINFO"
        /*0018*/ 	.short	0x0002
        /*001a*/ 	.short	0x0064
        /*001c*/ 	.short	0x0082
	.zero		2


//--------------------- .nv.info                  --------------------------
	.section	.nv.info,"",@"SHT_CUDA_INFO"
	.align	4


	//----- nvinfo : EIATTR_REGCOUNT
	.align		4
        /*0000*/ 	.byte	0x04, 0x2f
        /*0002*/ 	.short	(.L_1 - .L_0)
	.align		4
.L_0:
        /*0004*/ 	.word	index@(_Z17gaussSeidelKernelPfS_S_i)
        /*0008*/ 	.word	0x00000020


	//----- nvinfo : EIATTR_FRAME_SIZE
	.align		4
.L_1:
        /*000c*/ 	.byte	0x04, 0x11
        /*000e*/ 	.short	(.L_3 - .L_2)
	.align		4
.L_2:
        /*0010*/ 	.word	index@($__internal_0_$__cuda_sm3x_div_rn_noftz_f32_slowpath)
        /*0014*/ 	.word	0x00000000


	//----- nvinfo : EIATTR_FRAME_SIZE
	.align		4
.L_3:
        /*0018*/ 	.byte	0x04, 0x11
        /*001a*/ 	.short	(.L_5 - .L_4)
	.align		4
.L_4:
        /*001c*/ 	.word	index@(_Z17gaussSeidelKernelPfS_S_i)
        /*0020*/ 	.word	0x00000000


	//----- nvinfo : EIATTR_MIN_STACK_SIZE
	.align		4
.L_5:
        /*0024*/ 	.byte	0x04, 0x12
        /*0026*/ 	.short	(.L_7 - .L_6)
	.align		4
.L_6:
        /*0028*/ 	.word	index@(_Z17gaussSeidelKernelPfS_S_i)
        /*002c*/ 	.word	0x00000000
.L_7:


//--------------------- .nv.compat                --------------------------
	.section	.nv.compat,"",@"SHT_CUDA_COMPAT_INFO"
	.align	4
        /*0000*/ 	.byte	0x02, 0x09, 0x00, 0x00, 0x02, 0x02, 0x01, 0x00, 0x02, 0x05, 0x05, 0x00, 0x03, 0x07, 0x01, 0x01
        /*0010*/ 	.byte	0x02, 0x03, 0x00, 0x00, 0x02, 0x06, 0x01, 0x00, 0x04, 0x0b, 0x08, 0x00, 0x01, 0x00, 0x00, 0x00
        /*0020*/ 	.byte	0x00, 0x00, 0x00, 0x00


//--------------------- .nv.info._Z17gaussSeidelKernelPfS_S_i --------------------------
	.section	.nv.info._Z17gaussSeidelKernelPfS_S_i,"",@"SHT_CUDA_INFO"
	.sectionflags	@""
	.align	4


	//----- nvinfo : EIATTR_CUDA_API_VERSION
	.align		4
        /*0000*/ 	.byte	0x04, 0x37
        /*0002*/ 	.short	(.L_9 - .L_8)
.L_8:
        /*0004*/ 	.word	0x00000082


	//----- nvinfo : EIATTR_KPARAM_INFO
	.align		4
.L_9:
        /*0008*/ 	.byte	0x04, 0x17
        /*000a*/ 	.short	(.L_11 - .L_10)
.L_10:
        /*000c*/ 	.word	0x00000000
        /*0010*/ 	.short	0x0003
        /*0012*/ 	.short	0x0018
        /*0014*/ 	.byte	0x00, 0xf0, 0x11, 0x00


	//----- nvinfo : EIATTR_KPARAM_INFO
	.align		4
.L_11:
        /*0018*/ 	.byte	0x04, 0x17
        /*001a*/ 	.short	(.L_13 - .L_12)
.L_12:
        /*001c*/ 	.word	0x00000000
        /*0020*/ 	.short	0x0002
        /*0022*/ 	.short	0x0010
        /*0024*/ 	.byte	0x00, 0xf5, 0x21, 0x00


	//----- nvinfo : EIATTR_KPARAM_INFO
	.align		4
.L_13:
        /*0028*/ 	.byte	0x04, 0x17
        /*002a*/ 	.short	(.L_15 - .L_14)
.L_14:
        /*002c*/ 	.word	0x00000000
        /*0030*/ 	.short	0x0001
        /*0032*/ 	.short	0x0008
        /*0034*/ 	.byte	0x00, 0xf5, 0x21, 0x00


	//----- nvinfo : EIATTR_KPARAM_INFO
	.align		4
.L_15:
        /*0038*/ 	.byte	0x04, 0x17
        /*003a*/ 	.short	(.L_17 - .L_16)
.L_16:
        /*003c*/ 	.word	0x00000000
        /*0040*/ 	.short	0x0000
        /*0042*/ 	.short	0x0000
        /*0044*/ 	.byte	0x00, 0xf5, 0x21, 0x00


	//----- nvinfo : EIATTR_SPARSE_MMA_MASK
	.align		4
.L_17:
        /*0048*/ 	.byte	0x03, 0x50
        /*004a*/ 	.short	0x0000


	//----- nvinfo : EIATTR_MAXREG_COUNT
	.align		4
        /*004c*/ 	.byte	0x03, 0x1b
        /*004e*/ 	.short	0x00ff


	//----- nvinfo : EIATTR_MERCURY_ISA_VERSION
	.align		4
        /*0050*/ 	.byte	0x03, 0x5f
        /*0052*/ 	.short	0x0101


	//----- nvinfo : EIATTR_VRC_CTA_INIT_COUNT
	.align		4
        /*0054*/ 	.byte	0x02, 0x4a
	.zero		1
	.zero		1


	//----- nvinfo : EIATTR_EXIT_INSTR_OFFSETS
	.align		4
        /*0058*/ 	.byte	0x04, 0x1c
        /*005a*/ 	.short	(.L_19 - .L_18)


	//   ....[0]....
.L_18:
        /*005c*/ 	.word	0x00000080


	//   ....[1]....
        /*0060*/ 	.word	0x00001650


	//----- nvinfo : EIATTR_CRS_STACK_SIZE
	.align		4
.L_19:
        /*0064*/ 	.byte	0x04, 0x1e
        /*0066*/ 	.short	(.L_21 - .L_20)
.L_20:
        /*0068*/ 	.word	0x00000000


	//----- nvinfo : EIATTR_CBANK_PARAM_SIZE
	.align		4
.L_21:
        /*006c*/ 	.byte	0x03, 0x19
        /*006e*/ 	.short	0x001c


	//----- nvinfo : EIATTR_PARAM_CBANK
	.align		4
        /*0070*/ 	.byte	0x04, 0x0a
        /*0072*/ 	.short	(.L_23 - .L_22)
	.align		4
.L_22:
        /*0074*/ 	.word	index@(.nv.constant0._Z17gaussSeidelKernelPfS_S_i)
        /*0078*/ 	.short	0x0380
        /*007a*/ 	.short	0x001c


	//----- nvinfo : EIATTR_SW_WAR
	.align		4
.L_23:
        /*007c*/ 	.byte	0x04, 0x36
        /*007e*/ 	.short	(.L_25 - .L_24)
.L_24:
        /*0080*/ 	.word	0x00000008
.L_25:


//--------------------- .nv.callgraph             --------------------------
	.section	.nv.callgraph,"",@"SHT_CUDA_CALLGRAPH"
	.align	4
	.sectionentsize	8
	.align		4
        /*0000*/ 	.word	0x00000000
	.align		4
        /*0004*/ 	.word	0xffffffff
	.align		4
        /*0008*/ 	.word	0x00000000
	.align		4
        /*000c*/ 	.word	0xfffffffe
	.align		4
        /*0010*/ 	.word	0x00000000
	.align		4
        /*0014*/ 	.word	0xfffffffd
	.align		4
        /*0018*/ 	.word	0x00000000
	.align		4
        /*001c*/ 	.word	0xfffffffc


//--------------------- .text._Z17gaussSeidelKernelPfS_S_i --------------------------
	.section	.text._Z17gaussSeidelKernelPfS_S_i,"ax",@progbits
	.align	128
        .global         _Z17gaussSeidelKernelPfS_S_i
        .type           _Z17gaussSeidelKernelPfS_S_i,@function
        .size           _Z17gaussSeidelKernelPfS_S_i,(.L_x_35 - _Z17gaussSeidelKernelPfS_S_i)
        .other          _Z17gaussSeidelKernelPfS_S_i,@"STO_CUDA_ENTRY STV_DEFAULT"
_Z17gaussSeidelKernelPfS_S_i:
.text._Z17gaussSeidelKernelPfS_S_i:
[----:B------:R-:W-:Y:S01]  /*0000*/  LDC R1, c[0x0][0x37c] ;  /* 0x0000df00ff017b82 */ /* 0x000fe20000000800 */
[----:B------:R-:W0:Y:S07]  /*0010*/  S2R R0, SR_TID.X ;  /* 0x0000000000007919 */ /* 0x000e2e0000002100 */
[----:B------:R-:W1:Y:S01]  /*0020*/  S2UR UR4, SR_CTAID.X ;  /* 0x00000000000479c3 */ /* 0x000e620000002500 */
[----:B------:R-:W1:Y:S01]  /*0030*/  LDCU UR5, c[0x0][0x360] ;  /* 0x00006c00ff0577ac */ /* 0x000e620008000800 */
[----:B------:R-:W2:Y:S01]  /*0040*/  LDCU UR10, c[0x0][0x398] ;  /* 0x00007300ff0a77ac */ /* 0x000ea20008000800 */
[----:B-1----:R-:W-:-:S06]  /*0050*/  UIMAD UR4, UR4, UR5, URZ ;  /* 0x00000005040472a4 */ /* 0x002fcc000f8e02ff */
[----:B0-----:R-:W-:-:S04]  /*0060*/  IADD3 R10, PT, PT, R0, UR4, RZ ;  /* 0x00000004000a7c10 */ /* 0x001fc8000fffe0ff */
[----:B--2---:R-:W-:-:S13]  /*0070*/  ISETP.GE.AND P0, PT, R10, UR10, PT ;  /* 0x0000000a0a007c0c */ /* 0x004fda000bf06270 */
[----:B------:R-:W-:Y:S05]  /*0080*/  @P0 EXIT ;  /* 0x000000000000094d */ /* 0x000fea0003800000 */
[----:B------:R-:W-:Y:S01]  /*0090*/  ISETP.GE.AND P0, PT, R10, 0x1, PT ;  /* 0x000000010a00780c */ /* 0x000fe20003f06270 */
[----:B------:R-:W0:Y:S01]  /*00a0*/  LDCU.64 UR8, c[0x0][0x358] ;  /* 0x00006b00ff0877ac */ /* 0x000e220008000a00 */
[----:B------:R-:W-:Y:S01]  /*00b0*/  BSSY.RECONVERGENT B0, `(.L_x_0) ;  /* 0x000009f000007945 */ /* 0x000fe20003800200 */
[----:B------:R-:W-:-:S10]  /*00c0*/  HFMA2 R16, -RZ, RZ, 0, 0 ;  /* 0x00000000ff107431 */ /* 0x000fd400000001ff */
[----:B------:R-:W-:Y:S05]  /*00d0*/  @!P0 BRA `(.L_x_1) ;  /* 0x0000000800708947 */ /* 0x000fea0003800000 */
[C---:B------:R-:W-:Y:S01]  /*00e0*/  ISETP.GE.U32.AND P1, PT, R10.reuse, 0x10, PT ;  /* 0x000000100a00780c */ /* 0x040fe20003f26070 */
[----:B------:R-:W-:Y:S01]  /*00f0*/  BSSY.RECONVERGENT B1, `(.L_x_2) ;  /* 0x000004a000017945 */ /* 0x000fe20003800200 */
[C---:B------:R-:W-:Y:S01]  /*0100*/  LOP3.LUT R23, R10.reuse, 0xf, RZ, 0xc0, !PT ;  /* 0x0000000f0a177812 */ /* 0x040fe200078ec0ff */
[----:B------:R-:W-:Y:S01]  /*0110*/  IMAD R8, R10, UR10, RZ ;  /* 0x0000000a0a087c24 */ /* 0x000fe2000f8e02ff */
[----:B------:R-:W-:Y:S01]  /*0120*/  MOV R11, RZ ;  /* 0x000000ff000b7202 */ /* 0x000fe20000000f00 */
[----:B------:R-:W-:Y:S01]  /*0130*/  IMAD.MOV.U32 R16, RZ, RZ, RZ ;  /* 0x000000ffff107224 */ /* 0x000fe200078e00ff */
[----:B------:R-:W-:-:S07]  /*0140*/  ISETP.NE.AND P0, PT, R23, RZ, PT ;  /* 0x000000ff1700720c */ /* 0x000fce0003f05270 */
[----:B------:R-:W-:Y:S06]  /*0150*/  @!P1 BRA `(.L_x_3) ;  /* 0x00000004000c9947 */ /* 0x000fec0003800000 */
[----:B------:R-:W1:Y:S01]  /*0160*/  LDC.64 R2, c[0x0][0x380] ;  /* 0x0000e000ff027b82 */ /* 0x000e620000000a00 */
[----:B------:R-:W2:Y:S01]  /*0170*/  LDCU.64 UR6, c[0x0][0x390] ;  /* 0x00007200ff0677ac */ /* 0x000ea20008000a00 */
[----:B------:R-:W-:Y:S01]  /*0180*/  LOP3.LUT R11, R10, 0x7ffffff0, RZ, 0xc0, !PT ;  /* 0x7ffffff00a0b7812 */ /* 0x000fe200078ec0ff */
[----:B------:R-:W-:Y:S01]  /*0190*/  IMAD.MOV.U32 R9, RZ, RZ, R8 ;  /* 0x000000ffff097224 */ /* 0x000fe200078e0008 */
[----:B------:R-:W-:Y:S02]  /*01a0*/  MOV R16, RZ ;  /* 0x000000ff00107202 */ /* 0x000fe40000000f00 */
[----:B------:R-:W-:Y:S01]  /*01b0*/  IADD3 R12, PT, PT, -R11, RZ, RZ ;  /* 0x000000ff0b0c7210 */ /* 0x000fe20007ffe1ff */
[----:B--2---:R-:W-:-:S04]  /*01c0*/  UIADD3 UR5, UP0, UPT, UR6, 0x20, URZ ;  /* 0x0000002006057890 */ /* 0x004fc8000ff1e0ff */
[----:B------:R-:W-:Y:S01]  /*01d0*/  UIADD3.X UR6, UPT, UPT, URZ, UR7, URZ, UP0, !UPT ;  /* 0x00000007ff067290 */ /* 0x000fe200087fe4ff */
[----:B-1----:R-:W-:Y:S02]  /*01e0*/  IADD3 R2, P1, PT, R2, 0x20, RZ ;  /* 0x0000002002027810 */ /* 0x002fe40007f3e0ff */
[----:B------:R-:W-:-:S03]  /*01f0*/  MOV R4, UR5 ;  /* 0x0000000500047c02 */ /* 0x000fc60008000f00 */
[----:B------:R-:W-:Y:S02]  /*0200*/  IMAD.X R3, RZ, RZ, R3, P1 ;  /* 0x000000ffff037224 */ /* 0x000fe400008e0603 */
[----:B------:R-:W-:-:S07]  /*0210*/  IMAD.U32 R5, RZ, RZ, UR6 ;  /* 0x00000006ff057e24 */ /* 0x000fce000f8e00ff */
.L_x_4:
[----:B------:R-:W-:Y:S01]  /*0220*/  IMAD.WIDE R6, R9, 0x4, R2 ;  /* 0x0000000409067825 */ /* 0x000fe200078e0202 */
[----:B0-----:R-:W2:Y:S04]  /*0230*/  LDG.E R17, desc[UR8][R4.64+-0x20] ;  /* 0xffffe00804117981 */ /* 0x001ea8000c1e1900 */
[----:B------:R-:W2:Y:S04]  /*0240*/  LDG.E R15, desc[UR8][R6.64+-0x20] ;  /* 0xffffe008060f7981 */ /* 0x000ea8000c1e1900 */
[----:B------:R-:W3:Y:S04]  /*0250*/  LDG.E R26, desc[UR8][R4.64+-0x1c] ;  /* 0xffffe408041a7981 */ /* 0x000ee8000c1e1900 */
[----:B------:R-:W3:Y:S04]  /*0260*/  LDG.E R18, desc[UR8][R6.64+-0x1c] ;  /* 0xffffe40806127981 */ /* 0x000ee8000c1e1900 */
[----:B------:R-:W4:Y:S04]  /*0270*/  LDG.E R13, desc[UR8][R4.64+-0x18] ;  /* 0xffffe808040d7981 */ /* 0x000f28000c1e1900 */
[----:B------:R-:W4:Y:S04]  /*0280*/  LDG.E R14, desc[UR8][R6.64+-0x18] ;  /* 0xffffe808060e7981 */ /* 0x000f28000c1e1900 */
[----:B------:R-:W5:Y:S04]  /*0290*/  LDG.E R19, desc[UR8][R4.64+-0x14] ;  /* 0xffffec0804137981 */ /* 0x000f68000c1e1900 */
[----:B------:R-:W5:Y:S04]  /*02a0*/  LDG.E R20, desc[UR8][R6.64+-0x14] ;  /* 0xffffec0806147981 */ /* 0x000f68000c1e1900 */
[----:B------:R-:W5:Y:S04]  /*02b0*/  LDG.E R21, desc[UR8][R4.64+-0x10] ;  /* 0xfffff00804157981 */ /* 0x000f68000c1e1900 */
[----:B------:R-:W5:Y:S04]  /*02c0*/  LDG.E R22, desc[UR8][R6.64+-0x10] ;  /* 0xfffff00806167981 */ /* 0x000f68000c1e1900 */
[----:B------:R-:W5:Y:S04]  /*02d0*/  LDG.E R24, desc[UR8][R4.64+-0xc] ;  /* 0xfffff40804187981 */ /* 0x000f68000c1e1900 */
[----:B------:R-:W5:Y:S01]  /*02e0*/  LDG.E R25, desc[UR8][R6.64+-0xc] ;  /* 0xfffff40806197981 */ /* 0x000f62000c1e1900 */
[----:B--2---:R-:W-:-:S03]  /*02f0*/  FFMA R15, R15, R17, R16 ;  /* 0x000000110f0f7223 */ /* 0x004fc60000000010 */
[----:B------:R-:W2:Y:S04]  /*0300*/  LDG.E R17, desc[UR8][R4.64+-0x8] ;  /* 0xfffff80804117981 */ /* 0x000ea8000c1e1900 */
[----:B------:R-:W2:Y:S01]  /*0310*/  LDG.E R16, desc[UR8][R6.64] ;  /* 0x0000000806107981 */ /* 0x000ea2000c1e1900 */
[----:B---3--:R-:W-:-:S03]  /*0320*/  FFMA R15, R18, R26, R15 ;  /* 0x0000001a120f7223 */ /* 0x008fc6000000000f */
[----:B------:R-:W2:Y:S04]  /*0330*/  LDG.E R18, desc[UR8][R6.64+-0x8] ;  /* 0xfffff80806127981 */ /* 0x000ea8000c1e1900 */
[----:B------:R-:W3:Y:S01]  /*0340*/  LDG.E R26, desc[UR8][R6.64+0x1c] ;  /* 0x00001c08061a7981 */ /* 0x000ee2000c1e1900 */
[----:B----4-:R-:W-:-:S03]  /*0350*/  FFMA R27, R14, R13, R15 ;  /* 0x0000000d0e1b7223 */ /* 0x010fc6000000000f */
[----:B------:R-:W4:Y:S04]  /*0360*/  LDG.E R13, desc[UR8][R4.64+-0x4] ;  /* 0xfffffc08040d7981 */ /* 0x000f28000c1e1900 */
[----:B------:R-:W4:Y:S04]  /*0370*/  LDG.E R14, desc[UR8][R6.64+-0x4] ;  /* 0xfffffc08060e7981 */ /* 0x000f28000c1e1900 */
[----:B------:R-:W3:Y:S01]  /*0380*/  LDG.E R15, desc[UR8][R4.64] ;  /* 0x00000008040f7981 */ /* 0x000ee2000c1e1900 */
[----:B-----5:R-:W-:-:S03]  /*0390*/  FFMA R19, R20, R19, R27 ;  /* 0x0000001314137223 */ /* 0x020fc6000000001b */
[----:B------:R-:W5:Y:S01]  /*03a0*/  LDG.E R20, desc[UR8][R6.64+0x4] ;  /* 0x0000040806147981 */ /* 0x000f62000c1e1900 */
[----:B------:R-:W-:-:S03]  /*03b0*/  FFMA R22, R22, R21, R19 ;  /* 0x0000001516167223 */ /* 0x000fc60000000013 */
[----:B------:R-:W5:Y:S04]  /*03c0*/  LDG.E R19, desc[UR8][R4.64+0x4] ;  /* 0x0000040804137981 */ /* 0x000f68000c1e1900 */
[----:B------:R-:W5:Y:S01]  /*03d0*/  LDG.E R21, desc[UR8][R6.64+0x8] ;  /* 0x0000080806157981 */ /* 0x000f62000c1e1900 */
[----:B------:R-:W-:-:S03]  /*03e0*/  FFMA R25, R25, R24, R22 ;  /* 0x0000001819197223 */ /* 0x000fc60000000016 */
[----:B------:R-:W5:Y:S04]  /*03f0*/  LDG.E R22, desc[UR8][R4.64+0x8] ;  /* 0x0000080804167981 */ /* 0x000f68000c1e1900 */
[----:B------:R-:W5:Y:S04]  /*0400*/  LDG.E R24, desc[UR8][R6.64+0x14] ;  /* 0x0000140806187981 */ /* 0x000f68000c1e1900 */
[----:B------:R-:W5:Y:S01]  /*0410*/  LDG.E R27, desc[UR8][R4.64+0x1c] ;  /* 0x00001c08041b7981 */ /* 0x000f62000c1e1900 */
[----:B--2---:R-:W-:-:S03]  /*0420*/  FFMA R25, R18, R17, R25 ;  /* 0x0000001112197223 */ /* 0x004fc60000000019 */
[----:B------:R-:W2:Y:S04]  /*0430*/  LDG.E R18, desc[UR8][R4.64+0xc] ;  /* 0x00000c0804127981 */ /* 0x000ea8000c1e1900 */
[----:B------:R-:W2:Y:S01]  /*0440*/  LDG.E R17, desc[UR8][R6.64+0xc] ;  /* 0x00000c0806117981 */ /* 0x000ea2000c1e1900 */
[----:B----4-:R-:W-:-:S03]  /*0450*/  FFMA R25, R14, R13, R25 ;  /* 0x0000000d0e197223 */ /* 0x010fc60000000019 */
[----:B------:R-:W4:Y:S04]  /*0460*/  LDG.E R13, desc[UR8][R4.64+0x10] ;  /* 0x00001008040d7981 */ /* 0x000f28000c1e1900 */
[----:B------:R-:W4:Y:S01]  /*0470*/  LDG.E R14, desc[UR8][R6.64+0x10] ;  /* 0x00001008060e7981 */ /* 0x000f22000c1e1900 */
[----:B---3--:R-:W-:-:S03]  /*0480*/  FFMA R29, R16, R15, R25 ;  /* 0x0000000f101d7223 */ /* 0x008fc60000000019 */
[----:B------:R-:W3:Y:S04]  /*0490*/  LDG.E R25, desc[UR8][R4.64+0x14] ;  /* 0x0000140804197981 */ /* 0x000ee8000c1e1900 */
[----:B------:R0:W3:Y:S04]  /*04a0*/  LDG.E R15, desc[UR8][R4.64+0x18] ;  /* 0x00001808040f7981 */ /* 0x0000e8000c1e1900 */
[----:B------:R-:W3:Y:S01]  /*04b0*/  LDG.E R16, desc[UR8][R6.64+0x18] ;  /* 0x0000180806107981 */ /* 0x000ee2000c1e1900 */
[----:B-----5:R-:W-:Y:S01]  /*04c0*/  FFMA R20, R20, R19, R29 ;  /* 0x0000001314147223 */ /* 0x020fe2000000001d */
[----:B------:R-:W-:-:S03]  /*04d0*/  IADD3 R12, PT, PT, R12, 0x10, RZ ;  /* 0x000000100c0c7810 */ /* 0x000fc60007ffe0ff */
[----:B------:R-:W-:Y:S01]  /*04e0*/  FFMA R20, R21, R22, R20 ;  /* 0x0000001615147223 */ /* 0x000fe20000000014 */
[----:B------:R-:W-:Y:S02]  /*04f0*/  ISETP.NE.AND P1, PT, R12, RZ, PT ;  /* 0x000000ff0c00720c */ /* 0x000fe40003f25270 */
[----:B0-----:R-:W-:Y:S01]  /*0500*/  IADD3 R4, P2, PT, R4, 0x40, RZ ;  /* 0x0000004004047810 */ /* 0x001fe20007f5e0ff */
[----:B------:R-:W-:-:S03]  /*0510*/  VIADD R9, R9, 0x10 ;  /* 0x0000001009097836 */ /* 0x000fc60000000000 */
[----:B------:R-:W-:Y:S01]  /*0520*/  IADD3.X R5, PT, PT, RZ, R5, RZ, P2, !PT ;  /* 0x00000005ff057210 */ /* 0x000fe200017fe4ff */
[----:B--2---:R-:W-:-:S04]  /*0530*/  FFMA R17, R17, R18, R20 ;  /* 0x0000001211117223 */ /* 0x004fc80000000014 */
[----:B----4-:R-:W-:-:S04]  /*0540*/  FFMA R13, R14, R13, R17 ;  /* 0x0000000d0e0d7223 */ /* 0x010fc80000000011 */
[----:B---3--:R-:W-:-:S04]  /*0550*/  FFMA R13, R24, R25, R13 ;  /* 0x00000019180d7223 */ /* 0x008fc8000000000d */
[----:B------:R-:W-:-:S04]  /*0560*/  FFMA R13, R16, R15, R13 ;  /* 0x0000000f100d7223 */ /* 0x000fc8000000000d */
[----:B------:R-:W-:Y:S01]  /*0570*/  FFMA R16, R26, R27, R13 ;  /* 0x0000001b1a107223 */ /* 0x000fe2000000000d */
[----:B------:R-:W-:Y:S06]  /*0580*/  @P1 BRA `(.L_x_4) ;  /* 0xfffffffc00241947 */ /* 0x000fec000383ffff */
.L_x_3:
[----:B0-----:R-:W-:Y:S05]  /*0590*/  BSYNC.RECONVERGENT B1 ;  /* 0x0000000000017941 */ /* 0x001fea0003800200 */
.L_x_2:
[----:B------:R-:W-:Y:S05]  /*05a0*/  @!P0 BRA `(.L_x_1) ;  /* 0x00000004003c8947 */ /* 0x000fea0003800000 */
[----:B------:R-:W-:Y:S01]  /*05b0*/  ISETP.GE.U32.AND P0, PT, R23, 0x8, PT ;  /* 0x000000081700780c */ /* 0x000fe20003f06070 */
[----:B------:R-:W-:Y:S01]  /*05c0*/  BSSY.RECONVERGENT B1, `(.L_x_5) ;  /* 0x0000022000017945 */ /* 0x000fe20003800200 */
[----:B------:R-:W-:-:S04]  /*05d0*/  LOP3.LUT R21, R10, 0x7, RZ, 0xc0, !PT ;  /* 0x000000070a157812 */ /* 0x000fc800078ec0ff */
[----:B------:R-:W-:-:S07]  /*05e0*/  ISETP.NE.AND P1, PT, R21, RZ, PT ;  /* 0x000000ff1500720c */ /* 0x000fce0003f25270 */
[----:B------:R-:W-:Y:S06]  /*05f0*/  @!P0 BRA `(.L_x_6) ;  /* 0x0000000000788947 */ /* 0x000fec0003800000 */
[----:B------:R-:W0:Y:S01]  /*0600*/  LDC.64 R4, c[0x0][0x380] ;  /* 0x0000e000ff047b82 */ /* 0x000e220000000a00 */
[----:B------:R-:W-:-:S07]  /*0610*/  IADD3 R7, PT, PT, R8, R11, RZ ;  /* 0x0000000b08077210 */ /* 0x000fce0007ffe0ff */
[----:B------:R-:W1:Y:S01]  /*0620*/  LDC.64 R2, c[0x0][0x390] ;  /* 0x0000e400ff027b82 */ /* 0x000e620000000a00 */
[----:B0-----:R-:W-:-:S05]  /*0630*/  IMAD.WIDE R4, R7, 0x4, R4 ;  /* 0x0000000407047825 */ /* 0x001fca00078e0204 */
[----:B------:R-:W2:Y:S01]  /*0640*/  LDG.E R17, desc[UR8][R4.64] ;  /* 0x0000000804117981 */ /* 0x000ea2000c1e1900 */
[----:B-1----:R-:W-:-:S03]  /*0650*/  IMAD.WIDE.U32 R2, R11, 0x4, R2 ;  /* 0x000000040b027825 */ /* 0x002fc600078e0002 */
[----:B------:R-:W3:Y:S04]  /*0660*/  LDG.E R20, desc[UR8][R4.64+0x4] ;  /* 0x0000040804147981 */ /* 0x000ee8000c1e1900 */
[----:B------:R-:W2:Y:S04]  /*0670*/  LDG.E R18, desc[UR8][R2.64] ;  /* 0x0000000802127981 */ /* 0x000ea8000c1e1900 */
        /* <DEDUP_REMOVED lines=12> */
[----:B------:R-:W5:Y:S01]  /*0740*/  LDG.E R26, desc[UR8][R2.64+0x1c] ;  /* 0x00001c08021a7981 */ /* 0x000f62000c1e1900 */
[----:B------:R-:W-:Y:S01]  /*0750*/  IADD3 R11, PT, PT, R11, 0x8, RZ ;  /* 0x000000080b0b7810 */ /* 0x000fe20007ffe0ff */
[----:B--2---:R-:W-:-:S04]  /*0760*/  FFMA R17, R17, R18, R16 ;  /* 0x0000001211117223 */ /* 0x004fc80000000010 */
[----:B---3--:R-:W-:-:S04]  /*0770*/  FFMA R17, R20, R19, R17 ;  /* 0x0000001314117223 */ /* 0x008fc80000000011 */
[----:B----4-:R-:W-:-:S04]  /*0780*/  FFMA R17, R22, R23, R17 ;  /* 0x0000001716117223 */ /* 0x010fc80000000011 */
[----:B-----5:R-:W-:-:S04]  /*0790*/  FFMA R17, R24, R25, R17 ;  /* 0x0000001918117223 */ /* 0x020fc80000000011 */
[----:B------:R-:W-:-:S04]  /*07a0*/  FFMA R14, R14, R15, R17 ;  /* 0x0000000f0e0e7223 */ /* 0x000fc80000000011 */
[----:B------:R-:W-:-:S04]  /*07b0*/  FFMA R9, R9, R12, R14 ;  /* 0x0000000c09097223 */ /* 0x000fc8000000000e */
[----:B------:R-:W-:-:S04]  /*07c0*/  FFMA R6, R6, R7, R9 ;  /* 0x0000000706067223 */ /* 0x000fc80000000009 */
[----:B------:R-:W-:-:S07]  /*07d0*/  FFMA R16, R13, R26, R6 ;  /* 0x0000001a0d107223 */ /* 0x000fce0000000006 */
.L_x_6:
[----:B------:R-:W-:Y:S05]  /*07e0*/  BSYNC.RECONVERGENT B1 ;  /* 0x0000000000017941 */ /* 0x000fea0003800200 */
.L_x_5:
[----:B------:R-:W-:Y:S05]  /*07f0*/  @!P1 BRA `(.L_x_1) ;  /* 0x0000000000a89947 */ /* 0x000fea0003800000 */
[----:B------:R-:W-:Y:S01]  /*0800*/  ISETP.GE.U32.AND P0, PT, R21, 0x4, PT ;  /* 0x000000041500780c */ /* 0x000fe20003f06070 */
[----:B------:R-:W-:Y:S01]  /*0810*/  BSSY.RECONVERGENT B1, `(.L_x_7) ;  /* 0x0000016000017945 */ /* 0x000fe20003800200 */
[----:B------:R-:W-:-:S04]  /*0820*/  LOP3.LUT R4, R10, 0x3, RZ, 0xc0, !PT ;  /* 0x000000030a047812 */ /* 0x000fc800078ec0ff */
[----:B------:R-:W-:-:S07]  /*0830*/  ISETP.NE.AND P1, PT, R4, RZ, PT ;  /* 0x000000ff0400720c */ /* 0x000fce0003f25270 */
[----:B------:R-:W-:Y:S06]  /*0840*/  @!P0 BRA `(.L_x_8) ;  /* 0x0000000000488947 */ /* 0x000fec0003800000 */
[----:B------:R-:W0:Y:S01]  /*0850*/  LDC.64 R2, c[0x0][0x380] ;  /* 0x0000e000ff027b82 */ /* 0x000e220000000a00 */
[----:B------:R-:W-:-:S07]  /*0860*/  IMAD.IADD R5, R8, 0x1, R11 ;  /* 0x0000000108057824 */ /* 0x000fce00078e020b */
        /* <DEDUP_REMOVED lines=10> */
[----:B------:R-:W5:Y:S01]  /*0910*/  LDG.E R17, desc[UR8][R6.64+0xc] ;  /* 0x00000c0806117981 */ /* 0x000f62000c1e1900 */
[----:B------:R-:W-:Y:S01]  /*0920*/  IADD3 R11, PT, PT, R11, 0x4, RZ ;  /* 0x000000040b0b7810 */ /* 0x000fe20007ffe0ff */
[----:B--2---:R-:W-:-:S04]  /*0930*/  FFMA R5, R5, R9, R16 ;  /* 0x0000000905057223 */ /* 0x004fc80000000010 */
[----:B---3--:R-:W-:-:S04]  /*0940*/  FFMA R5, R12, R13, R5 ;  /* 0x0000000d0c057223 */ /* 0x008fc80000000005 */
[----:B----4-:R-:W-:-:S04]  /*0950*/  FFMA R5, R14, R15, R5 ;  /* 0x0000000f0e057223 */ /* 0x010fc80000000005 */
[----:B-----5:R-:W-:-:S07]  /*0960*/  FFMA R16, R18, R17, R5 ;  /* 0x0000001112107223 */ /* 0x020fce0000000005 */
.L_x_8:
[----:B------:R-:W-:Y:S05]  /*0970*/  BSYNC.RECONVERGENT B1 ;  /* 0x0000000000017941 */ /* 0x000fea0003800200 */
.L_x_7:
[----:B------:R-:W-:Y:S05]  /*0980*/  @!P1 BRA `(.L_x_1) ;  /* 0x0000000000449947 */ /* 0x000fea0003800000 */
[----:B------:R-:W0:Y:S08]  /*0990*/  LDC.64 R6, c[0x0][0x390] ;  /* 0x0000e400ff067b82 */ /* 0x000e300000000a00 */
[----:B------:R-:W1:Y:S01]  /*09a0*/  LDC.64 R2, c[0x0][0x380] ;  /* 0x0000e000ff027b82 */ /* 0x000e620000000a00 */
[----:B0-----:R-:W-:Y:S01]  /*09b0*/  IMAD.WIDE.U32 R6, R11, 0x4, R6 ;  /* 0x000000040b067825 */ /* 0x001fe200078e0006 */
[----:B------:R-:W-:-:S02]  /*09c0*/  IADD3 R11, PT, PT, R8, R11, RZ ;  /* 0x0000000b080b7210 */ /* 0x000fc40007ffe0ff */
[----:B------:R-:W-:Y:S01]  /*09d0*/  IADD3 R8, PT, PT, -R4, RZ, RZ ;  /* 0x000000ff04087210 */ /* 0x000fe20007ffe1ff */
[----:B------:R-:W-:-:S07]  /*09e0*/  IMAD.MOV.U32 R9, RZ, RZ, R6 ;  /* 0x000000ffff097224 */ /* 0x000fce00078e0006 */
.L_x_9:
[----:B-1----:R-:W-:Y:S01]  /*09f0*/  IMAD.WIDE R4, R11, 0x4, R2 ;  /* 0x000000040b047825 */ /* 0x002fe200078e0202 */
[----:B------:R-:W-:-:S05]  /*0a00*/  MOV R6, R9 ;  /* 0x0000000900067202 */ /* 0x000fca0000000f00 */
[----:B------:R-:W2:Y:S04]  /*0a10*/  LDG.E R5, desc[UR8][R4.64] ;  /* 0x0000000804057981 */ /* 0x000ea8000c1e1900 */
[----:B------:R0:W2:Y:S01]  /*0a20*/  LDG.E R6, desc[UR8][R6.64] ;  /* 0x0000000806067981 */ /* 0x0000a2000c1e1900 */
[----:B------:R-:W-:Y:S01]  /*0a30*/  VIADD R8, R8, 0x1 ;  /* 0x0000000108087836 */ /* 0x000fe20000000000 */
[----:B------:R-:W-:Y:S02]  /*0a40*/  IADD3 R9, P1, PT, R9, 0x4, RZ ;  /* 0x0000000409097810 */ /* 0x000fe40007f3e0ff */
[----:B------:R-:W-:Y:S02]  /*0a50*/  IADD3 R11, PT, PT, R11, 0x1, RZ ;  /* 0x000000010b0b7810 */ /* 0x000fe40007ffe0ff */
[----:B------:R-:W-:-:S02]  /*0a60*/  ISETP.NE.AND P0, PT, R8, RZ, PT ;  /* 0x000000ff0800720c */ /* 0x000fc40003f05270 */
[----:B0-----:R-:W-:Y:S01]  /*0a70*/  IADD3.X R7, PT, PT, RZ, R7, RZ, P1, !PT ;  /* 0x00000007ff077210 */ /* 0x001fe20000ffe4ff */
[----:B--2---:R-:W-:-:S10]  /*0a80*/  FFMA R16, R5, R6, R16 ;  /* 0x0000000605107223 */ /* 0x004fd40000000010 */
[----:B------:R-:W-:Y:S05]  /*0a90*/  @P0 BRA `(.L_x_9) ;  /* 0xfffffffc00d40947 */ /* 0x000fea000383ffff */
.L_x_1:
[----:B0-----:R-:W-:Y:S05]  /*0aa0*/  BSYNC.RECONVERGENT B0 ;  /* 0x0000000000007941 */ /* 0x001fea0003800200 */
.L_x_0:
[----:B------:R-:W0:Y:S01]  /*0ab0*/  LDC R11, c[0x0][0x398] ;  /* 0x0000e600ff0b7b82 */ /* 0x000e220000000800 */
[----:B------:R-:W-:Y:S01]  /*0ac0*/  VIADD R13, R10, 0x1 ;  /* 0x000000010a0d7836 */ /* 0x000fe20000000000 */
[----:B------:R-:W-:Y:S04]  /*0ad0*/  BSSY.RECONVERGENT B0, `(.L_x_10) ;  /* 0x000009f000007945 */ /* 0x000fe80003800200 */
[----:B0-----:R-:W-:-:S13]  /*0ae0*/  ISETP.GE.AND P0, PT, R13, R11, PT ;  /* 0x0000000b0d00720c */ /* 0x001fda0003f06270 */
[----:B------:R-:W-:Y:S05]  /*0af0*/  @P0 BRA `(.L_x_11) ;  /* 0x0000000800700947 */ /* 0x000fea0003800000 */
[----:B------:R-:W-:Y:S01]  /*0b00*/  IADD3 R2, PT, PT, -R10, -0x2, R11 ;  /* 0xfffffffe0a027810 */ /* 0x000fe20007ffe10b */
[----:B------:R-:W-:Y:S01]  /*0b10*/  ULOP3.LUT UR5, URZ, UR4, URZ, 0x33, !UPT ;  /* 0x00000004ff057292 */ /* 0x000fe2000f8e33ff */
[----:B------:R-:W-:Y:S02]  /*0b20*/  BSSY.RECONVERGENT B1, `(.L_x_12) ;  /* 0x000004b000017945 */ /* 0x000fe40003800200 */
[----:B------:R-:W-:-:S03]  /*0b30*/  ISETP.GE.U32.AND P0, PT, R2, 0xf, PT ;  /* 0x0000000f0200780c */ /* 0x000fc60003f06070 */
[----:B------:R-:W-:-:S04]  /*0b40*/  IADD3 R0, PT, PT, -R0, UR5, R11 ;  /* 0x0000000500007c10 */ /* 0x000fc8000fffe10b */
[----:B------:R-:W-:-:S06]  /*0b50*/  LOP3.LUT R24, R0, 0xf, RZ, 0xc0, !PT ;  /* 0x0000000f00187812 */ /* 0x000fcc00078ec0ff */
[----:B------:R-:W-:Y:S05]  /*0b60*/  @!P0 BRA `(.L_x_13) ;  /* 0x0000000400188947 */ /* 0x000fea0003800000 */
[----:B------:R-:W0:Y:S01]  /*0b70*/  LDC.64 R2, c[0x0][0x380] ;  /* 0x0000e000ff027b82 */ /* 0x000e220000000a00 */
[--C-:B------:R-:W-:Y:S01]  /*0b80*/  IMAD R15, R10, R11, R10.reuse ;  /* 0x0000000b0a0f7224 */ /* 0x100fe200078e020a */
[----:B------:R-:W-:Y:S01]  /*0b90*/  LOP3.LUT R14, R0, 0xfffffff0, RZ, 0xc0, !PT ;  /* 0xfffffff0000e7812 */ /* 0x000fe200078ec0ff */
[----:B------:R-:W-:Y:S01]  /*0ba0*/  BSSY.RECONVERGENT B2, `(.L_x_14) ;  /* 0x0000041000027945 */ /* 0x000fe20003800200 */
[----:B------:R-:W-:Y:S02]  /*0bb0*/  IMAD.MOV.U32 R12, RZ, RZ, R10 ;  /* 0x000000ffff0c7224 */ /* 0x000fe400078e000a */
[----:B------:R-:W-:Y:S02]  /*0bc0*/  IADD3 R15, PT, PT, R15, 0x1, RZ ;  /* 0x000000010f0f7810 */ /* 0x000fe40007ffe0ff */
[----:B------:R-:W1:Y:S01]  /*0bd0*/  LDC.64 R4, c[0x0][0x390] ;  /* 0x0000e400ff047b82 */ /* 0x000e620000000a00 */
[----:B------:R-:W-:Y:S02]  /*0be0*/  IADD3 R14, PT, PT, -R14, RZ, RZ ;  /* 0x000000ff0e0e7210 */ /* 0x000fe40007ffe1ff */
[----:B0-----:R-:W-:-:S04]  /*0bf0*/  IADD3 R2, P0, PT, R2, 0x20, RZ ;  /* 0x0000002002027810 */ /* 0x001fc80007f1e0ff */
[----:B------:R-:W-:Y:S02]  /*0c00*/  IADD3.X R3, PT, PT, RZ, R3, RZ, P0, !PT ;  /* 0x00000003ff037210 */ /* 0x000fe400007fe4ff */
[----:B-1----:R-:W-:-:S04]  /*0c10*/  IADD3 R4, P1, PT, R4, 0x20, RZ ;  /* 0x0000002004047810 */ /* 0x002fc80007f3e0ff */
[----:B------:R-:W-:-:S09]  /*0c20*/  IADD3.X R5, PT, PT, RZ, R5, RZ, P1, !PT ;  /* 0x00000005ff057210 */ /* 0x000fd20000ffe4ff */
.L_x_15:
[----:B------:R-:W-:-:S04]  /*0c30*/  IMAD.WIDE R6, R15, 0x4, R2 ;  /* 0x000000040f067825 */ /* 0x000fc800078e0202 */
[----:B------:R-:W-:Y:S01]  /*0c40*/  IMAD.WIDE R8, R13, 0x4, R4 ;  /* 0x000000040d087825 */ /* 0x000fe200078e0204 */
[----:B------:R-:W2:Y:S04]  /*0c50*/  LDG.E R19, desc[UR8][R6.64+-0x20] ;  /* 0xffffe00806137981 */ /* 0x000ea8000c1e1900 */
        /* <DEDUP_REMOVED lines=14> */
[----:B------:R-:W3:Y:S04]  /*0d40*/  LDG.E R18, desc[UR8][R6.64+-0xc] ;  /* 0xfffff40806127981 */ /* 0x000ee8000c1e1900 */
[----:B------:R-:W3:Y:S01]  /*0d50*/  LDG.E R26, desc[UR8][R8.64+0x14] ;  /* 0x00001408081a7981 */ /* 0x000ee2000c1e1900 */
[----:B----4-:R-:W-:-:S03]  /*0d60*/  FFMA R23, R20, R21, R23 ;  /* 0x0000001514177223 */ /* 0x010fc60000000017 */
[----:B------:R-:W4:Y:S04]  /*0d70*/  LDG.E R20, desc[UR8][R6.64+-0x8] ;  /* 0xfffff80806147981 */ /* 0x000f28000c1e1900 */
[----:B------:R-:W4:Y:S01]  /*0d80*/  LDG.E R21, desc[UR8][R8.64+-0x8] ;  /* 0xfffff80808157981 */ /* 0x000f22000c1e1900 */
[----:B-----5:R-:W-:-:S03]  /*0d90*/  FFMA R17, R22, R17, R23 ;  /* 0x0000001116117223 */ /* 0x020fc60000000017 */
        /* <DEDUP_REMOVED lines=19> */
[----:B------:R-:W3:Y:S04]  /*0ed0*/  LDG.E R18, desc[UR8][R6.64+0x18] ;  /* 0x0000180806127981 */ /* 0x000ee8000c1e1900 */
[----:B------:R-:W3:Y:S01]  /*0ee0*/  LDG.E R25, desc[UR8][R6.64+0x1c] ;  /* 0x00001c0806197981 */ /* 0x000ee2000c1e1900 */
[----:B------:R-:W-:Y:S02]  /*0ef0*/  VIADD R14, R14, 0x10 ;  /* 0x000000100e0e7836 */ /* 0x000fe40000000000 */
[----:B----4-:R-:W-:-:S03]  /*0f00*/  FFMA R21, R21, R20, R29 ;  /* 0x0000001415157223 */ /* 0x010fc6000000001d */
[----:B------:R-:W-:Y:S01]  /*0f10*/  ISETP.NE.AND P0, PT, R14, RZ, PT ;  /* 0x000000ff0e00720c */ /* 0x000fe20003f05270 */
[----:B-----5:R-:W-:Y:S01]  /*0f20*/  FFMA R21, R22, R23, R21 ;  /* 0x0000001716157223 */ /* 0x020fe20000000015 */
[----:B------:R-:W-:Y:S01]  /*0f30*/  IADD3 R12, PT, PT, R12, 0x10, RZ ;  /* 0x000000100c0c7810 */ /* 0x000fe20007ffe0ff */
[----:B------:R-:W-:Y:S01]  /*0f40*/  VIADD R15, R15, 0x10 ;  /* 0x000000100f0f7836 */ /* 0x000fe20000000000 */
[----:B------:R-:W-:Y:S01]  /*0f50*/  IADD3 R13, PT, PT, R13, 0x10, RZ ;  /* 0x000000100d0d7810 */ /* 0x000fe20007ffe0ff */
[----:B--2---:R-:W-:-:S04]  /*0f60*/  FFMA R16, R16, R17, R21 ;  /* 0x0000001110107223 */ /* 0x004fc80000000015 */
[----:B---3--:R-:W-:-:S04]  /*0f70*/  FFMA R19, R19, R26, R16 ;  /* 0x0000001a13137223 */ /* 0x008fc80000000010 */
[----:B------:R-:W-:-:S04]  /*0f80*/  FFMA R18, R18, R27, R19 ;  /* 0x0000001b12127223 */ /* 0x000fc80000000013 */
[----:B------:R-:W-:Y:S01]  /*0f90*/  FFMA R16, R25, R28, R18 ;  /* 0x0000001c19107223 */ /* 0x000fe20000000012 */
[----:B------:R-:W-:Y:S06]  /*0fa0*/  @P0 BRA `(.L_x_15) ;  /* 0xfffffffc00200947 */ /* 0x000fec000383ffff */
[----:B------:R-:W-:Y:S05]  /*0fb0*/  BSYNC.RECONVERGENT B2 ;  /* 0x0000000000027941 */ /* 0x000fea0003800200 */
.L_x_14:
[----:B------:R-:W-:-:S07]  /*0fc0*/  IADD3 R13, PT, PT, R12, 0x1, RZ ;  /* 0x000000010c0d7810 */ /* 0x000fce0007ffe0ff */
.L_x_13:
[----:B------:R-:W-:Y:S05]  /*0fd0*/  BSYNC.RECONVERGENT B1 ;  /* 0x0000000000017941 */ /* 0x000fea0003800200 */
.L_x_12:
[----:B------:R-:W-:-:S13]  /*0fe0*/  ISETP.NE.AND P0, PT, R24, RZ, PT ;  /* 0x000000ff1800720c */ /* 0x000fda0003f05270 */
[----:B------:R-:W-:Y:S05]  /*0ff0*/  @!P0 BRA `(.L_x_11) ;  /* 0x0000000400308947 */ /* 0x000fea0003800000 */
[----:B------:R-:W-:Y:S01]  /*1000*/  ISETP.GE.U32.AND P0, PT, R24, 0x8, PT ;  /* 0x000000081800780c */ /* 0x000fe20003f06070 */
[----:B------:R-:W-:Y:S01]  /*1010*/  BSSY.RECONVERGENT B1, `(.L_x_16) ;  /* 0x0000022000017945 */ /* 0x000fe20003800200 */
[----:B------:R-:W-:-:S04]  /*1020*/  LOP3.LUT R21, R0, 0x7, RZ, 0xc0, !PT ;  /* 0x0000000700157812 */ /* 0x000fc800078ec0ff */
[----:B------:R-:W-:-:S07]  /*1030*/  ISETP.NE.AND P1, PT, R21, RZ, PT ;  /* 0x000000ff1500720c */ /* 0x000fce0003f25270 */
[----:B------:R-:W-:Y:S06]  /*1040*/  @!P0 BRA `(.L_x_17) ;  /* 0x0000000000788947 */ /* 0x000fec0003800000 */
[----:B------:R-:W0:Y:S01]  /*1050*/  LDC.64 R4, c[0x0][0x380] ;  /* 0x0000e000ff047b82 */ /* 0x000e220000000a00 */
[----:B------:R-:W-:-:S07]  /*1060*/  IMAD R7, R10, R11, R13 ;  /* 0x0000000b0a077224 */ /* 0x000fce00078e020d */
[----:B------:R-:W1:Y:S01]  /*1070*/  LDC.64 R2, c[0x0][0x390] ;  /* 0x0000e400ff027b82 */ /* 0x000e620000000a00 */
[----:B0-----:R-:W-:-:S05]  /*1080*/  IMAD.WIDE R4, R7, 0x4, R4 ;  /* 0x0000000407047825 */ /* 0x001fca00078e0204 */
[----:B------:R-:W2:Y:S01]  /*1090*/  LDG.E R17, desc[UR8][R4.64] ;  /* 0x0000000804117981 */ /* 0x000ea2000c1e1900 */
[----:B-1----:R-:W-:-:S03]  /*10a0*/  IMAD.WIDE R2, R13, 0x4, R2 ;  /* 0x000000040d027825 */ /* 0x002fc600078e0202 */
        /* <DEDUP_REMOVED lines=24> */
.L_x_17:
[----:B------:R-:W-:Y:S05]  /*1230*/  BSYNC.RECONVERGENT B1 ;  /* 0x0000000000017941 */ /* 0x000fea0003800200 */
.L_x_16:
        /* <DEDUP_REMOVED lines=18> */
[----:B------:R-:W5:Y:S01]  /*1360*/  LDG.E R14, desc[UR8][R4.64+0xc] ;  /* 0x00000c08040e7981 */ /* 0x000f62000c1e1900 */
[----:B------:R-:W-:-:S02]  /*1370*/  VIADD R13, R13, 0x4 ;  /* 0x000000040d0d7836 */ /* 0x000fc40000000000 */
[----:B--2---:R-:W-:-:S04]  /*1380*/  FFMA R6, R7, R6, R16 ;  /* 0x0000000607067223 */ /* 0x004fc80000000010 */
[----:B---3--:R-:W-:-:S04]  /*1390*/  FFMA R6, R9, R8, R6 ;  /* 0x0000000809067223 */ /* 0x008fc80000000006 */
[----:B----4-:R-:W-:-:S04]  /*13a0*/  FFMA R6, R15, R12, R6 ;  /* 0x0000000c0f067223 */ /* 0x010fc80000000006 */
[----:B-----5:R-:W-:-:S07]  /*13b0*/  FFMA R16, R17, R14, R6 ;  /* 0x0000000e11107223 */ /* 0x020fce0000000006 */
.L_x_19:
[----:B------:R-:W-:Y:S05]  /*13c0*/  BSYNC.RECONVERGENT B1 ;  /* 0x0000000000017941 */ /* 0x000fea0003800200 */
.L_x_18:
[----:B------:R-:W-:Y:S05]  /*13d0*/  @!P1 BRA `(.L_x_11) ;  /* 0x0000000000389947 */ /* 0x000fea0003800000 */
[----:B------:R-:W0:Y:S01]  /*13e0*/  LDC.64 R6, c[0x0][0x390] ;  /* 0x0000e400ff067b82 */ /* 0x000e220000000a00 */
[----:B------:R-:W-:Y:S01]  /*13f0*/  IADD3 R0, PT, PT, -R0, RZ, RZ ;  /* 0x000000ff00007210 */ /* 0x000fe20007ffe1ff */
[----:B------:R-:W-:-:S06]  /*1400*/  IMAD R15, R10, R11, R13 ;  /* 0x0000000b0a0f7224 */ /* 0x000fcc00078e020d */
[----:B------:R-:W1:Y:S02]  /*1410*/  LDC.64 R8, c[0x0][0x380] ;  /* 0x0000e000ff087b82 */ /* 0x000e640000000a00 */
.L_x_20:
[----:B0-----:R-:W-:-:S04]  /*1420*/  IMAD.WIDE R2, R13, 0x4, R6 ;  /* 0x000000040d027825 */ /* 0x001fc800078e0206 */
[----:B-1----:R-:W-:Y:S02]  /*1430*/  IMAD.WIDE R4, R15, 0x4, R8 ;  /* 0x000000040f047825 */ /* 0x002fe400078e0208 */
[----:B------:R-:W2:Y:S04]  /*1440*/  LDG.E R2, desc[UR8][R2.64] ;  /* 0x0000000802027981 */ /* 0x000ea8000c1e1900 */
[----:B------:R-:W2:Y:S01]  /*1450*/  LDG.E R5, desc[UR8][R4.64] ;  /* 0x0000000804057981 */ /* 0x000ea2000c1e1900 */
[----:B------:R-:W-:Y:S01]  /*1460*/  IADD3 R0, PT, PT, R0, 0x1, RZ ;  /* 0x0000000100007810 */ /* 0x000fe20007ffe0ff */
[----:B------:R-:W-:Y:S01]  /*1470*/  VIADD R13, R13, 0x1 ;  /* 0x000000010d0d7836 */ /* 0x000fe20000000000 */
[----:B------:R-:W-:Y:S02]  /*1480*/  IADD3 R15, PT, PT, R15, 0x1, RZ ;  /* 0x000000010f0f7810 */ /* 0x000fe40007ffe0ff */
[----:B------:R-:W-:Y:S01]  /*1490*/  ISETP.NE.AND P0, PT, R0, RZ, PT ;  /* 0x000000ff0000720c */ /* 0x000fe20003f05270 */
[----:B--2---:R-:W-:-:S12]  /*14a0*/  FFMA R16, R5, R2, R16 ;  /* 0x0000000205107223 */ /* 0x004fd80000000010 */
[----:B------:R-:W-:Y:S05]  /*14b0*/  @P0 BRA `(.L_x_20) ;  /* 0xfffffffc00d80947 */ /* 0x000fea000383ffff */
.L_x_11:
[----:B------:R-:W-:Y:S05]  /*14c0*/  BSYNC.RECONVERGENT B0 ;  /* 0x0000000000007941 */ /* 0x000fea0003800200 */
.L_x_10:
[----:B------:R-:W0:Y:S01]  /*14d0*/  LDC.64 R4, c[0x0][0x380] ;  /* 0x0000e000ff047b82 */ /* 0x000e220000000a00 */
[----:B------:R-:W-:-:S07]  /*14e0*/  IMAD R11, R10, R11, R10 ;  /* 0x0000000b0a0b7224 */ /* 0x000fce00078e020a */
[----:B------:R-:W1:Y:S01]  /*14f0*/  LDC.64 R2, c[0x0][0x388] ;  /* 0x0000e200ff027b82 */ /* 0x000e620000000a00 */
[----:B0-----:R-:W-:-:S06]  /*1500*/  IMAD.WIDE R4, R11, 0x4, R4 ;  /* 0x000000040b047825 */ /* 0x001fcc00078e0204 */
[----:B------:R-:W2:Y:S01]  /*1510*/  LDG.E R5, desc[UR8][R4.64] ;  /* 0x0000000804057981 */ /* 0x000ea2000c1e1900 */
[----:B-1----:R-:W-:-:S06]  /*1520*/  IMAD.WIDE R2, R10, 0x4, R2 ;  /* 0x000000040a027825 */ /* 0x002fcc00078e0202 */
[----:B------:R-:W3:Y:S01]  /*1530*/  LDG.E R3, desc[UR8][R2.64] ;  /* 0x0000000802037981 */ /* 0x000ee2000c1e1900 */
[----:B------:R-:W-:Y:S01]  /*1540*/  BSSY.RECONVERGENT B0, `(.L_x_21) ;  /* 0x000000d000007945 */ /* 0x000fe20003800200 */
[----:B--2---:R-:W0:Y:S01]  /*1550*/  MUFU.RCP R6, R5 ;  /* 0x0000000500067308 */ /* 0x004e220000001000 */
[----:B---3--:R-:W-:-:S07]  /*1560*/  FADD R0, R3, -R16 ;  /* 0x8000001003007221 */ /* 0x008fce0000000000 */
[----:B------:R-:W1:Y:S01]  /*1570*/  FCHK P0, R0, R5 ;  /* 0x0000000500007302 */ /* 0x000e620000000000 */
[----:B0-----:R-:W-:-:S04]  /*1580*/  FFMA R7, -R5, R6, 1 ;  /* 0x3f80000005077423 */ /* 0x001fc80000000106 */
[----:B------:R-:W-:-:S04]  /*1590*/  FFMA R7, R6, R7, R6 ;  /* 0x0000000706077223 */ /* 0x000fc80000000006 */
[----:B------:R-:W-:-:S04]  /*15a0*/  FFMA R6, R0, R7, RZ ;  /* 0x0000000700067223 */ /* 0x000fc800000000ff */
[----:B------:R-:W-:-:S04]  /*15b0*/  FFMA R8, -R5, R6, R0 ;  /* 0x0000000605087223 */ /* 0x000fc80000000100 */
[----:B------:R-:W-:Y:S01]  /*15c0*/  FFMA R7, R7, R8, R6 ;  /* 0x0000000807077223 */ /* 0x000fe20000000006 */
[----:B-1----:R-:W-:Y:S06]  /*15d0*/  @!P0 BRA `(.L_x_22) ;  /* 0x00000000000c8947 */ /* 0x002fec0003800000 */
[----:B------:R-:W-:-:S07]  /*15e0*/  MOV R2, 0x1600 ;  /* 0x0000160000027802 */ /* 0x000fce0000000f00 */
[----:B------:R-:W-:Y:S05]  /*15f0*/  CALL.REL.NOINC `($__internal_0_$__cuda_sm3x_div_rn_noftz_f32_slowpath) ;  /* 0x0000000000187944 */ /* 0x000fea0003c00000 */
[----:B------:R-:W-:-:S07]  /*1600*/  MOV R7, R0 ;  /* 0x0000000000077202 */ /* 0x000fce0000000f00 */
.L_x_22:
[----:B------:R-:W-:Y:S05]  /*1610*/  BSYNC.RECONVERGENT B0 ;  /* 0x0000000000007941 */ /* 0x000fea0003800200 */
.L_x_21:
[----:B------:R-:W0:Y:S02]  /*1620*/  LDC.64 R2, c[0x0][0x390] ;  /* 0x0000e400ff027b82 */ /* 0x000e240000000a00 */
[----:B0-----:R-:W-:-:S05]  /*1630*/  IMAD.WIDE R10, R10, 0x4, R2 ;  /* 0x000000040a0a7825 */ /* 0x001fca00078e0202 */
[----:B------:R-:W-:Y:S01]  /*1640*/  STG.E desc[UR8][R10.64], R7 ;  /* 0x000000070a007986 */ /* 0x000fe2000c101908 */
[----:B------:R-:W-:Y:S05]  /*1650*/  EXIT ;  /* 0x000000000000794d */ /* 0x000fea0003800000 */
        .weak           $__internal_0_$__cuda_sm3x_div_rn_noftz_f32_slowpath
        .type           $__internal_0_$__cuda_sm3x_div_rn_noftz_f32_slowpath,@function
        .size           $__internal_0_$__cuda_sm3x_div_rn_noftz_f32_slowpath,(.L_x_35 - $__internal_0_$__cuda_sm3x_div_rn_noftz_f32_slowpath)
$__internal_0_$__cuda_sm3x_div_rn_noftz_f32_slowpath:
[----:B------:R-:W-:Y:S01]  /*1660*/  SHF.R.U32.HI R4, RZ, 0x17, R5 ;  /* 0x00000017ff047819 */ /* 0x000fe20000011605 */
[----:B------:R-:W-:Y:S01]  /*1670*/  BSSY.RECONVERGENT B1, `(.L_x_23) ;  /* 0x0000064000017945 */ /* 0x000fe20003800200 */
[----:B------:R-:W-:Y:S02]  /*1680*/  SHF.R.U32.HI R3, RZ, 0x17, R0 ;  /* 0x00000017ff037819 */ /* 0x000fe40000011600 */
[----:B------:R-:W-:Y:S02]  /*1690*/  LOP3.LUT R4, R4, 0xff, RZ, 0xc0, !PT ;  /* 0x000000ff04047812 */ /* 0x000fe400078ec0ff */
[----:B------:R-:W-:Y:S02]  /*16a0*/  LOP3.LUT R11, R3, 0xff, RZ, 0xc0, !PT ;  /* 0x000000ff030b7812 */ /* 0x000fe400078ec0ff */
[----:B------:R-:W-:Y:S01]  /*16b0*/  MOV R6, R0 ;  /* 0x0000000000067202 */ /* 0x000fe20000000f00 */
[----:B------:R-:W-:Y:S01]  /*16c0*/  VIADD R8, R4, 0xffffffff ;  /* 0xffffffff04087836 */ /* 0x000fe20000000000 */
[----:B------:R-:W-:-:S04]  /*16d0*/  IADD3 R9, PT, PT, R11, -0x1, RZ ;  /* 0xffffffff0b097810 */ /* 0x000fc80007ffe0ff */
[----:B------:R-:W-:-:S04]  /*16e0*/  ISETP.GT.U32.AND P0, PT, R8, 0xfd, PT ;  /* 0x000000fd0800780c */ /* 0x000fc80003f04070 */
[----:B------:R-:W-:-:S13]  /*16f0*/  ISETP.GT.U32.OR P0, PT, R9, 0xfd, P0 ;  /* 0x000000fd0900780c */ /* 0x000fda0000704470 */
[----:B------:R-:W-:Y:S01]  /*1700*/  @!P0 IMAD.MOV.U32 R7, RZ, RZ, RZ ;  /* 0x000000ffff078224 */ /* 0x000fe200078e00ff */
[----:B------:R-:W-:Y:S06]  /*1710*/  @!P0 BRA `(.L_x_24) ;  /* 0x0000000000608947 */ /* 0x000fec0003800000 */
[----:B------:R-:W-:Y:S02]  /*1720*/  FSETP.GTU.FTZ.AND P0, PT, |R0|, +INF , PT ;  /* 0x7f8000000000780b */ /* 0x000fe40003f1c200 */
[----:B------:R-:W-:Y:S02]  /*1730*/  FSETP.GTU.FTZ.AND P1, PT, |R5|, +INF , PT ;  /* 0x7f8000000500780b */ /* 0x000fe40003f3c200 */
[----:B------:R-:W-:Y:S02]  /*1740*/  MOV R3, R5 ;  /* 0x0000000500037202 */ /* 0x000fe40000000f00 */
[----:B------:R-:W-:-:S13]  /*1750*/  PLOP3.LUT P0, PT, P0, P1, PT, 0xf8, 0x8f ;  /* 0x00000000008f781c */ /* 0x000fda0000703f70 */
[----:B------:R-:W-:Y:S05]  /*1760*/  @P0 BRA `(.L_x_25) ;  /* 0x00000004004c0947 */ /* 0x000fea0003800000 */
[----:B------:R-:W-:-:S13]  /*1770*/  LOP3.LUT P0, RZ, R5, 0x7fffffff, R6, 0xc8, !PT ;  /* 0x7fffffff05ff7812 */ /* 0x000fda000780c806 */
[----:B------:R-:W-:Y:S05]  /*1780*/  @!P0 BRA `(.L_x_26) ;  /* 0x00000004003c8947 */ /* 0x000fea0003800000 */
[C---:B------:R-:W-:Y:S02]  /*1790*/  FSETP.NEU.FTZ.AND P2, PT, |R0|.reuse, +INF , PT ;  /* 0x7f8000000000780b */ /* 0x040fe40003f5d200 */
[----:B------:R-:W-:Y:S02]  /*17a0*/  FSETP.NEU.FTZ.AND P1, PT, |R3|, +INF , PT ;  /* 0x7f8000000300780b */ /* 0x000fe40003f3d200 */
[----:B------:R-:W-:-:S11]  /*17b0*/  FSETP.NEU.FTZ.AND P0, PT, |R0|, +INF , PT ;  /* 0x7f8000000000780b */ /* 0x000fd60003f1d200 */
[----:B------:R-:W-:Y:S05]  /*17c0*/  @!P1 BRA !P2, `(.L_x_26) ;  /* 0x00000004002c9947 */ /* 0x000fea0005000000 */
[----:B------:R-:W-:-:S04]  /*17d0*/  LOP3.LUT P2, RZ, R6, 0x7fffffff, RZ, 0xc0, !PT ;  /* 0x7fffffff06ff7812 */ /* 0x000fc8000784c0ff */
[----:B------:R-:W-:-:S13]  /*17e0*/  PLOP3.LUT P1, PT, P1, P2, PT, 0x2f, 0xf2 ;  /* 0x0000000000f2781c */ /* 0x000fda0000f24577 */
[----:B------:R-:W-:Y:S05]  /*17f0*/  @P1 BRA `(.L_x_27) ;  /* 0x0000000400181947 */ /* 0x000fea0003800000 */
[----:B------:R-:W-:-:S04]  /*1800*/  LOP3.LUT P1, RZ, R5, 0x7fffffff, RZ, 0xc0, !PT ;  /* 0x7fffffff05ff7812 */ /* 0x000fc8000782c0ff */
[----:B------:R-:W-:-:S13]  /*1810*/  PLOP3.LUT P0, PT, P0, P1, PT, 0x2f, 0xf2 ;  /* 0x0000000000f2781c */ /* 0x000fda0000702577 */
[----:B------:R-:W-:Y:S05]  /*1820*/  @P0 BRA `(.L_x_28) ;  /* 0x0000000400000947 */ /* 0x000fea0003800000 */
[----:B------:R-:W-:Y:S02]  /*1830*/  ISETP.GE.AND P0, PT, R9, RZ, PT ;  /* 0x000000ff0900720c */ /* 0x000fe40003f06270 */
[----:B------:R-:W-:-:S11]  /*1840*/  ISETP.GE.AND P1, PT, R8, RZ, PT ;  /* 0x000000ff0800720c */ /* 0x000fd60003f26270 */
[----:B------:R-:W-:Y:S01]  /*1850*/  @P0 MOV R7, RZ ;  /* 0x000000ff00070202 */ /* 0x000fe20000000f00 */
[----:B------:R-:W-:Y:S02]  /*1860*/  @!P0 IMAD.MOV.U32 R7, RZ, RZ, -0x40 ;  /* 0xffffffc0ff078424 */ /* 0x000fe400078e00ff */
[----:B------:R-:W-:Y:S01]  /*1870*/  @!P0 FFMA R6, R0, 1.84467440737095516160e+19, RZ ;  /* 0x5f80000000068823 */ /* 0x000fe200000000ff */
[----:B------:R-:W-:Y:S02]  /*1880*/  @!P1 FFMA R5, R3, 1.84467440737095516160e+19, RZ ;  /* 0x5f80000003059823 */ /* 0x000fe400000000ff */
[----:B------:R-:W-:-:S07]  /*1890*/  @!P1 IADD3 R7, PT, PT, R7, 0x40, RZ ;  /* 0x0000004007079810 */ /* 0x000fce0007ffe0ff */
.L_x_24:
[----:B------:R-:W-:Y:S01]  /*18a0*/  LEA R0, R4, 0xc0800000, 0x17 ;  /* 0xc080000004007811 */ /* 0x000fe200078eb8ff */
[----:B------:R-:W-:Y:S01]  /*18b0*/  VIADD R3, R11, 0xffffff81 ;  /* 0xffffff810b037836 */ /* 0x000fe20000000000 */
[----:B------:R-:W-:Y:S02]  /*18c0*/  BSSY.RECONVERGENT B2, `(.L_x_29) ;  /* 0x0000035000027945 */ /* 0x000fe40003800200 */
[----:B------:R-:W-:Y:S01]  /*18d0*/  IADD3 R5, PT, PT, -R0, R5, RZ ;  /* 0x0000000500057210 */ /* 0x000fe20007ffe1ff */
[C---:B------:R-:W-:Y:S01]  /*18e0*/  IMAD R0, R3.reuse, -0x800000, R6 ;  /* 0xff80000003007824 */ /* 0x040fe200078e0206 */
[----:B------:R-:W-:Y:S02]  /*18f0*/  IADD3 R4, PT, PT, R3, 0x7f, -R4 ;  /* 0x0000007f03047810 */ /* 0x000fe40007ffe804 */
[----:B------:R-:W0:Y:S01]  /*1900*/  MUFU.RCP R8, R5 ;  /* 0x0000000500087308 */ /* 0x000e220000001000 */
[----:B------:R-:W-:Y:S01]  /*1910*/  FADD.FTZ R9, -R5, -RZ ;  /* 0x800000ff05097221 */ /* 0x000fe20000010100 */
[----:B------:R-:W-:-:S03]  /*1920*/  IADD3 R4, PT, PT, R4, R7, RZ ;  /* 0x0000000704047210 */ /* 0x000fc60007ffe0ff */
[----:B0-----:R-:W-:-:S04]  /*1930*/  FFMA R11, R8, R9, 1 ;  /* 0x3f800000080b7423 */ /* 0x001fc80000000009 */
[----:B------:R-:W-:-:S04]  /*1940*/  FFMA R13, R8, R11, R8 ;  /* 0x0000000b080d7223 */ /* 0x000fc80000000008 */
[----:B------:R-:W-:-:S04]  /*1950*/  FFMA R6, R0, R13, RZ ;  /* 0x0000000d00067223 */ /* 0x000fc800000000ff */
[----:B------:R-:W-:-:S04]  /*1960*/  FFMA R11, R9, R6, R0 ;  /* 0x00000006090b7223 */ /* 0x000fc80000000000 */
[----:B------:R-:W-:-:S04]  /*1970*/  FFMA R6, R13, R11, R6 ;  /* 0x0000000b0d067223 */ /* 0x000fc80000000006 */
[----:B------:R-:W-:-:S04]  /*1980*/  FFMA R9, R9, R6, R0 ;  /* 0x0000000609097223 */ /* 0x000fc80000000000 */
[----:B------:R-:W-:-:S05]  /*1990*/  FFMA R0, R13, R9, R6 ;  /* 0x000000090d007223 */ /* 0x000fca0000000006 */
[----:B------:R-:W-:-:S04]  /*19a0*/  SHF.R.U32.HI R3, RZ, 0x17, R0 ;  /* 0x00000017ff037819 */ /* 0x000fc80000011600 */
[----:B------:R-:W-:-:S04]  /*19b0*/  LOP3.LUT R3, R3, 0xff, RZ, 0xc0, !PT ;  /* 0x000000ff03037812 */ /* 0x000fc800078ec0ff */
[----:B------:R-:W-:-:S05]  /*19c0*/  IADD3 R7, PT, PT, R3, R4, RZ ;  /* 0x0000000403077210 */ /* 0x000fca0007ffe0ff */
[----:B------:R-:W-:-:S05]  /*19d0*/  VIADD R3, R7, 0xffffffff ;  /* 0xffffffff07037836 */ /* 0x000fca0000000000 */
[----:B------:R-:W-:-:S13]  /*19e0*/  ISETP.GE.U32.AND P0, PT, R3, 0xfe, PT ;  /* 0x000000fe0300780c */ /* 0x000fda0003f06070 */
[----:B------:R-:W-:Y:S05]  /*19f0*/  @!P0 BRA `(.L_x_30) ;  /* 0x0000000000808947 */ /* 0x000fea0003800000 */
[----:B------:R-:W-:-:S13]  /*1a00*/  ISETP.GT.AND P0, PT, R7, 0xfe, PT ;  /* 0x000000fe0700780c */ /* 0x000fda0003f04270 */
[----:B------:R-:W-:Y:S05]  /*1a10*/  @P0 BRA `(.L_x_31) ;  /* 0x00000000006c0947 */ /* 0x000fea0003800000 */
[----:B------:R-:W-:-:S13]  /*1a20*/  ISETP.GE.AND P0, PT, R7, 0x1, PT ;  /* 0x000000010700780c */ /* 0x000fda0003f06270 */
[----:B------:R-:W-:Y:S05]  /*1a30*/  @P0 BRA `(.L_x_32) ;  /* 0x0000000000740947 */ /* 0x000fea0003800000 */
[----:B------:R-:W-:Y:S02]  /*1a40*/  ISETP.GE.AND P0, PT, R7, -0x18, PT ;  /* 0xffffffe80700780c */ /* 0x000fe40003f06270 */
[----:B------:R-:W-:-:S11]  /*1a50*/  LOP3.LUT R0, R0, 0x80000000, RZ, 0xc0, !PT ;  /* 0x8000000000007812 */ /* 0x000fd600078ec0ff */
[----:B------:R-:W-:Y:S05]  /*1a60*/  @!P0 BRA `(.L_x_32) ;  /* 0x0000000000688947 */ /* 0x000fea0003800000 */
[CCC-:B------:R-:W-:Y:S01]  /*1a70*/  FFMA.RZ R3, R13.reuse, R9.reuse, R6.reuse ;  /* 0x000000090d037223 */ /* 0x1c0fe2000000c006 */
[-CC-:B------:R-:W-:Y:S01]  /*1a80*/  FFMA.RM R4, R13, R9.reuse, R6.reuse ;  /* 0x000000090d047223 */ /* 0x180fe20000004006 */
[C---:B------:R-:W-:Y:S02]  /*1a90*/  ISETP.NE.AND P2, PT, R7.reuse, RZ, PT ;  /* 0x000000ff0700720c */ /* 0x040fe40003f45270 */
[----:B------:R-:W-:Y:S02]  /*1aa0*/  ISETP.NE.AND P1, PT, R7, RZ, PT ;  /* 0x000000ff0700720c */ /* 0x000fe40003f25270 */
[----:B------:R-:W-:Y:S01]  /*1ab0*/  LOP3.LUT R5, R3, 0x7fffff, RZ, 0xc0, !PT ;  /* 0x007fffff03057812 */ /* 0x000fe200078ec0ff */
[----:B------:R-:W-:Y:S01]  /*1ac0*/  FFMA.RP R3, R13, R9, R6 ;  /* 0x000000090d037223 */ /* 0x000fe20000008006 */
[----:B------:R-:W-:Y:S02]  /*1ad0*/  IADD3 R6, PT, PT, R7, 0x20, RZ ;  /* 0x0000002007067810 */ /* 0x000fe40007ffe0ff */
[----:B------:R-:W-:-:S02]  /*1ae0*/  LOP3.LUT R5, R5, 0x800000, RZ, 0xfc, !PT ;  /* 0x0080000005057812 */ /* 0x000fc400078efcff */
[----:B------:R-:W-:Y:S02]  /*1af0*/  IADD3 R7, PT, PT, -R7, RZ, RZ ;  /* 0x000000ff07077210 */ /* 0x000fe40007ffe1ff */
[----:B------:R-:W-:Y:S02]  /*1b00*/  SHF.L.U32 R6, R5, R6, RZ ;  /* 0x0000000605067219 */ /* 0x000fe400000006ff */
[----:B------:R-:W-:Y:S02]  /*1b10*/  FSETP.NEU.FTZ.AND P0, PT, R3, R4, PT ;  /* 0x000000040300720b */ /* 0x000fe40003f1d000 */
[----:B------:R-:W-:Y:S02]  /*1b20*/  SEL R4, R7, RZ, P2 ;  /* 0x000000ff07047207 */ /* 0x000fe40001000000 */
[----:B------:R-:W-:Y:S02]  /*1b30*/  ISETP.NE.AND P1, PT, R6, RZ, P1 ;  /* 0x000000ff0600720c */ /* 0x000fe40000f25270 */
[----:B------:R-:W-:-:S02]  /*1b40*/  SHF.R.U32.HI R4, RZ, R4, R5 ;  /* 0x00000004ff047219 */ /* 0x000fc40000011605 */
[----:B------:R-:W-:Y:S02]  /*1b50*/  PLOP3.LUT P0, PT, P0, P1, PT, 0xf8, 0x8f ;  /* 0x00000000008f781c */ /* 0x000fe40000703f70 */
[----:B------:R-:W-:Y:S02]  /*1b60*/  SHF.R.U32.HI R6, RZ, 0x1, R4 ;  /* 0x00000001ff067819 */ /* 0x000fe40000011604 */
[----:B------:R-:W-:-:S04]  /*1b70*/  SEL R3, RZ, 0x1, !P0 ;  /* 0x00000001ff037807 */ /* 0x000fc80004000000 */
[----:B------:R-:W-:-:S04]  /*1b80*/  LOP3.LUT R3, R3, 0x1, R6, 0xf8, !PT ;  /* 0x0000000103037812 */ /* 0x000fc800078ef806 */
[----:B------:R-:W-:-:S05]  /*1b90*/  LOP3.LUT R3, R3, R4, RZ, 0xc0, !PT ;  /* 0x0000000403037212 */ /* 0x000fca00078ec0ff */
[----:B------:R-:W-:-:S05]  /*1ba0*/  IMAD.IADD R3, R6, 0x1, R3 ;  /* 0x0000000106037824 */ /* 0x000fca00078e0203 */
[----:B------:R-:W-:Y:S01]  /*1bb0*/  LOP3.LUT R0, R3, R0, RZ, 0xfc, !PT ;  /* 0x0000000003007212 */ /* 0x000fe200078efcff */
[----:B------:R-:W-:Y:S06]  /*1bc0*/  BRA `(.L_x_32) ;  /* 0x0000000000107947 */ /* 0x000fec0003800000 */
.L_x_31:
[----:B------:R-:W-:-:S04]  /*1bd0*/  LOP3.LUT R0, R0, 0x80000000, RZ, 0xc0, !PT ;  /* 0x8000000000007812 */ /* 0x000fc800078ec0ff */
[----:B------:R-:W-:Y:S01]  /*1be0*/  LOP3.LUT R0, R0, 0x7f800000, RZ, 0xfc, !PT ;  /* 0x7f80000000007812 */ /* 0x000fe200078efcff */
[----:B------:R-:W-:Y:S06]  /*1bf0*/  BRA `(.L_x_32) ;  /* 0x0000000000047947 */ /* 0x000fec0003800000 */
.L_x_30:
[----:B------:R-:W-:-:S07]  /*1c00*/  LEA R0, R4, R0, 0x17 ;  /* 0x0000000004007211 */ /* 0x000fce00078eb8ff */
.L_x_32:
[----:B------:R-:W-:Y:S05]  /*1c10*/  BSYNC.RECONVERGENT B2 ;  /* 0x0000000000027941 */ /* 0x000fea0003800200 */
.L_x_29:
[----:B------:R-:W-:Y:S05]  /*1c20*/  BRA `(.L_x_33) ;  /* 0x0000000000207947 */ /* 0x000fea0003800000 */
.L_x_28:
[----:B------:R-:W-:-:S04]  /*1c30*/  LOP3.LUT R0, R5, 0x80000000, R6, 0x48, !PT ;  /* 0x8000000005007812 */ /* 0x000fc800078e4806 */
[----:B------:R-:W-:Y:S01]  /*1c40*/  LOP3.LUT R0, R0, 0x7f800000, RZ, 0xfc, !PT ;  /* 0x7f80000000007812 */ /* 0x000fe200078efcff */
[----:B------:R-:W-:Y:S06]  /*1c50*/  BRA `(.L_x_33) ;  /* 0x0000000000147947 */ /* 0x000fec0003800000 */
.L_x_27:
[----:B------:R-:W-:Y:S01]  /*1c60*/  LOP3.LUT R0, R5, 0x80000000, R6, 0x48, !PT ;  /* 0x8000000005007812 */ /* 0x000fe200078e4806 */
[----:B------:R-:W-:Y:S06]  /*1c70*/  BRA `(.L_x_33) ;  /* 0x00000000000c7947 */ /* 0x000fec0003800000 */
.L_x_26:
[----:B------:R-:W0:Y:S01]  /*1c80*/  MUFU.RSQ R0, -QNAN ;  /* 0xffc0000000007908 */ /* 0x000e220000001400 */
[----:B------:R-:W-:Y:S05]  /*1c90*/  BRA `(.L_x_33) ;  /* 0x0000000000047947 */ /* 0x000fea0003800000 */
.L_x_25:
[----:B------:R-:W-:-:S07]  /*1ca0*/  FADD.FTZ R0, R0, R3 ;  /* 0x0000000300007221 */ /* 0x000fce0000010000 */
.L_x_33:
[----:B------:R-:W-:Y:S05]  /*1cb0*/  BSYNC.RECONVERGENT B1 ;  /* 0x0000000000017941 */ /* 0x000fea0003800200 */
.L_x_23:
[----:B------:R-:W-:-:S04]  /*1cc0*/  HFMA2 R3, -RZ, RZ, 0, 0 ;  /* 0x00000000ff037431 */ /* 0x000fc800000001ff */
[----:B0-----:R-:W-:Y:S05]  /*1cd0*/  RET.REL.NODEC R2 `(_Z17gaussSeidelKernelPfS_S_i) ;  /* 0xffffffe002c87950 */ /* 0x001fea0003c3ffff */
.L_x_34:
[----:B------:R-:W-:-:S00]  /*1ce0*/  BRA `(.L_x_34) ;  /* 0xfffffffc00fc7947 */ /* 0x000fc0000383ffff */
[----:B------:R-:W-:-:S00]  /*1cf0*/  NOP ;  /* 0x0000000000007918 */ /* 0x000fc00000000000 */
        /* <DEDUP_REMOVED lines=8> */
.L_x_35:


//--------------------- .nv.shared.reserved.0     --------------------------
	.section	.nv.shared.reserved.0,"aw",@nobits
	.weak		__nv_reservedSMEM_offset_0_alias
	.size		__nv_reservedSMEM_offset_0_alias, 0, 64
	.other		__nv_reservedSMEM_offset_0_alias,@"STO_CUDA_RESERVED_SHARED STV_DEFAULT"
__nv_reservedSMEM_offset_0_alias:
	.zero		0
	.zero		64


//--------------------- .nv.constant0._Z17gaussSeidelKernelPfS_S_i --------------------------
	.section	.nv.constant0._Z17gaussSeidelKernelPfS_S_i,"a",@progbits
	.sectionflags	@""
	.align	4
.nv.constant0._Z17gaussSeidelKernelPfS_S_i:
	.zero		924


//--------------------- SYMBOLS --------------------------

	.type		.nv.reservedSmem.offset0,@object
	.size		.nv.reservedSmem.offset0,0x4
